	.target	sm_100a

	.elftype	@"ET_EXEC"


//--------------------- .note.nv.tkinfo           --------------------------
	.section	.note.nv.tkinfo,"",@"SHT_NOTE"
	.sectionflags	@"SHF_NOTE_NV_TKINFO"
	.tkinfo
        /*0018*/ 	.word	0x00000002
        /*0030*/ 	.string	""
        /*0030*/ 	.string	"ptxas"
        /*0030*/ 	.string	"Cuda compilation tools, release 13.0, V13.0.88"
        /*0030*/ 	.string	"Build cuda_13.0.r13.0/compiler.36424714_0"
        /*0030*/ 	.string	"-arch sm_100a -m 64 "



//--------------------- .note.nv.cuinfo           --------------------------
	.section	.note.nv.cuinfo,"",@"SHT_NOTE"
	.sectionflags	@"SHF_NOTE_NV_CUINFO"
        /*0018*/ 	.short	0x0002
        /*001a*/ 	.short	0x0064
        /*001c*/ 	.short	0x0082
	.zero		2


//--------------------- .nv.info                  --------------------------
	.section	.nv.info,"",@"SHT_CUDA_INFO"
	.align	4


	//----- nvinfo : EIATTR_REGCOUNT
	.align		4
        /*0000*/ 	.byte	0x04, 0x2f
        /*0002*/ 	.short	(.L_20 - .L_19)
	.align		4
.L_19:
        /*0004*/ 	.word	index@(_ZN7cutlass13device_kernelINS_4gemm6kernel13GemmUniversalIN4cute5tupleIJiiiiEEENS1_10collective13CollectiveMmaINS1_35MainloopSm100TmaUmmaWarpSpecializedILi4ELi2ELi4ENS5_IJNS4_1CILi2EEESB_NSA_ILi1EEEEEEEENS5_IJNSA_ILi128EEENSA_ILi256EEENSA_ILi32EEEEEENS_12float_e5m2_tENS5_IJlSC_lEEESJ_SK_NS4_8TiledMMAINS4_8MMA_AtomIJNS4_10MMA_TraitsINS4_25SM100_MMA_F8F6F4_2x1SM_SSEJSJ_SJ_fSF_SG_NS4_17integral_constantINS4_4UMMA5MajorELSR_0EEESS_NSP_INSQ_7ScaleInELST_0EEESU_EEEEEENS4_6LayoutINS5_IJSC_SC_SC_EEENS5_IJNSA_ILi0EEESZ_SZ_EEEEENS5_IJNS4_10UnderscoreES12_S12_EEEEENS4_28SM100_TMA_2SM_LOAD_MULTICASTENS4_14ComposedLayoutINS4_7SwizzleILi1ELi4ELi3EEENS4_18smem_ptr_flag_bitsILi8EEENSX_INS5_IJNSA_ILi8EEESH_EEENS5_IJSH_SC_EEEEEEEvNS4_8identityENS4_18SM100_TMA_2SM_LOADES1F_vS1G_EENS_8epilogue10collective18CollectiveEpilogueINS1J_23Sm100TmaWarpSpecializedILi4ELi2ELi32ELb0ELb0EEEJNS5_IJNSA_ILi64EEESG_SH_EEENS5_IJNSX_IS1O_SC_EENSX_INS5_IJSH_SB_EEENS5_IJSC_SF_EEEEEEEESJ_SK_SJ_SK_NS1J_6fusion15FusionCallbacksIS1N_NS1V_17LinearCombinationISJ_fSJ_fLNS_15FloatRoundStyleE2EEES1P_S1U_JEEENS4_5SM1004TMEM4LOAD26SM100_TMEM_LOAD_32dp32b32xENS4_13SM90_TMA_LOADES1F_NS4_39AutoVectorizingCopyWithAssumedAlignmentILi128EEENS4_14SM90_TMA_STOREES1F_S27_S27_EEEvvEEEEvNT_6ParamsE)
        /*0008*/ 	.word	0x00000074


	//----- nvinfo : EIATTR_FRAME_SIZE
	.align		4
.L_20:
        /*000c*/ 	.byte	0x04, 0x11
        /*000e*/ 	.short	(.L_22 - .L_21)
	.align		4
.L_21:
        /*0010*/ 	.word	index@($__internal_2_$__cuda_sm10x_tcgen05_guardrail_trap_unallocated_columns_being_dealloced)
        /*0014*/ 	.word	0x00000000


	//----- nvinfo : EIATTR_FRAME_SIZE
	.align		4
.L_22:
        /*0018*/ 	.byte	0x04, 0x11
        /*001a*/ 	.short	(.L_24 - .L_23)
	.align		4
.L_23:
        /*001c*/ 	.word	index@($__internal_1_$__cuda_sm10x_tcgen05_guardrail_trap_phase_invalid_during_alloc)
        /*0020*/ 	.word	0x00000000


	//----- nvinfo : EIATTR_FRAME_SIZE
	.align		4
.L_24:
        /*0024*/ 	.byte	0x04, 0x11
        /*0026*/ 	.short	(.L_26 - .L_25)
	.align		4
.L_25:
        /*0028*/ 	.word	index@($__internal_0_$__cuda_sm10x_tcgen05_guardrail_trap_col_being_dealloced_not_returned_by_alloc)
        /*002c*/ 	.word	0x00000000


	//----- nvinfo : EIATTR_FRAME_SIZE
	.align		4
.L_26:
        /*0030*/ 	.byte	0x04, 0x11
        /*0032*/ 	.short	(.L_28 - .L_27)
	.align		4
.L_27:
        /*0034*/ 	.word	index@(_ZN7cutlass13device_kernelINS_4gemm6kernel13GemmUniversalIN4cute5tupleIJiiiiEEENS1_10collective13CollectiveMmaINS1_35MainloopSm100TmaUmmaWarpSpecializedILi4ELi2ELi4ENS5_IJNS4_1CILi2EEESB_NSA_ILi1EEEEEEEENS5_IJNSA_ILi128EEENSA_ILi256EEENSA_ILi32EEEEEENS_12float_e5m2_tENS5_IJlSC_lEEESJ_SK_NS4_8TiledMMAINS4_8MMA_AtomIJNS4_10MMA_TraitsINS4_25SM100_MMA_F8F6F4_2x1SM_SSEJSJ_SJ_fSF_SG_NS4_17integral_constantINS4_4UMMA5MajorELSR_0EEESS_NSP_INSQ_7ScaleInELST_0EEESU_EEEEEENS4_6LayoutINS5_IJSC_SC_SC_EEENS5_IJNSA_ILi0EEESZ_SZ_EEEEENS5_IJNS4_10UnderscoreES12_S12_EEEEENS4_28SM100_TMA_2SM_LOAD_MULTICASTENS4_14ComposedLayoutINS4_7SwizzleILi1ELi4ELi3EEENS4_18smem_ptr_flag_bitsILi8EEENSX_INS5_IJNSA_ILi8EEESH_EEENS5_IJSH_SC_EEEEEEEvNS4_8identityENS4_18SM100_TMA_2SM_LOADES1F_vS1G_EENS_8epilogue10collective18CollectiveEpilogueINS1J_23Sm100TmaWarpSpecializedILi4ELi2ELi32ELb0ELb0EEEJNS5_IJNSA_ILi64EEESG_SH_EEENS5_IJNSX_IS1O_SC_EENSX_INS5_IJSH_SB_EEENS5_IJSC_SF_EEEEEEEESJ_SK_SJ_SK_NS1J_6fusion15FusionCallbacksIS1N_NS1V_17LinearCombinationISJ_fSJ_fLNS_15FloatRoundStyleE2EEES1P_S1U_JEEENS4_5SM1004TMEM4LOAD26SM100_TMEM_LOAD_32dp32b32xENS4_13SM90_TMA_LOADES1F_NS4_39AutoVectorizingCopyWithAssumedAlignmentILi128EEENS4_14SM90_TMA_STOREES1F_S27_S27_EEEvvEEEEvNT_6ParamsE)
        /*0038*/ 	.word	0x00000000


	//----- nvinfo : EIATTR_MIN_STACK_SIZE
	.align		4
.L_28:
        /*003c*/ 	.byte	0x04, 0x12
        /*003e*/ 	.short	(.L_30 - .L_29)
	.align		4
.L_29:
        /*0040*/ 	.word	index@(_ZN7cutlass13device_kernelINS_4gemm6kernel13GemmUniversalIN4cute5tupleIJiiiiEEENS1_10collective13CollectiveMmaINS1_35MainloopSm100TmaUmmaWarpSpecializedILi4ELi2ELi4ENS5_IJNS4_1CILi2EEESB_NSA_ILi1EEEEEEEENS5_IJNSA_ILi128EEENSA_ILi256EEENSA_ILi32EEEEEENS_12float_e5m2_tENS5_IJlSC_lEEESJ_SK_NS4_8TiledMMAINS4_8MMA_AtomIJNS4_10MMA_TraitsINS4_25SM100_MMA_F8F6F4_2x1SM_SSEJSJ_SJ_fSF_SG_NS4_17integral_constantINS4_4UMMA5MajorELSR_0EEESS_NSP_INSQ_7ScaleInELST_0EEESU_EEEEEENS4_6LayoutINS5_IJSC_SC_SC_EEENS5_IJNSA_ILi0EEESZ_SZ_EEEEENS5_IJNS4_10UnderscoreES12_S12_EEEEENS4_28SM100_TMA_2SM_LOAD_MULTICASTENS4_14ComposedLayoutINS4_7SwizzleILi1ELi4ELi3EEENS4_18smem_ptr_flag_bitsILi8EEENSX_INS5_IJNSA_ILi8EEESH_EEENS5_IJSH_SC_EEEEEEEvNS4_8identityENS4_18SM100_TMA_2SM_LOADES1F_vS1G_EENS_8epilogue10collective18CollectiveEpilogueINS1J_23Sm100TmaWarpSpecializedILi4ELi2ELi32ELb0ELb0EEEJNS5_IJNSA_ILi64EEESG_SH_EEENS5_IJNSX_IS1O_SC_EENSX_INS5_IJSH_SB_EEENS5_IJSC_SF_EEEEEEEESJ_SK_SJ_SK_NS1J_6fusion15FusionCallbacksIS1N_NS1V_17LinearCombinationISJ_fSJ_fLNS_15FloatRoundStyleE2EEES1P_S1U_JEEENS4_5SM1004TMEM4LOAD26SM100_TMEM_LOAD_32dp32b32xENS4_13SM90_TMA_LOADES1F_NS4_39AutoVectorizingCopyWithAssumedAlignmentILi128EEENS4_14SM90_TMA_STOREES1F_S27_S27_EEEvvEEEEvNT_6ParamsE)
        /*0044*/ 	.word	0x00000000
.L_30:


//--------------------- .nv.compat                --------------------------
	.section	.nv.compat,"",@"SHT_CUDA_COMPAT_INFO"
	.align	4
        /*0000*/ 	.byte	0x02, 0x09, 0x01, 0x00, 0x02, 0x02, 0x02, 0x00, 0x02, 0x05, 0x05, 0x00, 0x03, 0x07, 0x01, 0x01
        /*0010*/ 	.byte	0x02, 0x03, 0x01, 0x00, 0x02, 0x06, 0x01, 0x00, 0x04, 0x0b, 0x08, 0x00, 0x09, 0x00, 0x00, 0x00
        /*0020*/ 	.byte	0x00, 0x00, 0x00, 0x00


//--------------------- .nv.info._ZN7cutlass13device_kernelINS_4gemm6kernel13GemmUniversalIN4cute5tupleIJiiiiEEENS1_10collective13CollectiveMmaINS1_35MainloopSm100TmaUmmaWarpSpecializedILi4ELi2ELi4ENS5_IJNS4_1CILi2EEESB_NSA_ILi1EEEEEEEENS5_IJNSA_ILi128EEENSA_ILi256EEENSA_ILi32EEEEEENS_12float_e5m2_tENS5_IJlSC_lEEESJ_SK_NS4_8TiledMMAINS4_8MMA_AtomIJNS4_10MMA_TraitsINS4_25SM100_MMA_F8F6F4_2x1SM_SSEJSJ_SJ_fSF_SG_NS4_17integral_constantINS4_4UMMA5MajorELSR_0EEESS_NSP_INSQ_7ScaleInELST_0EEESU_EEEEEENS4_6LayoutINS5_IJSC_SC_SC_EEENS5_IJNSA_ILi0EEESZ_SZ_EEEEENS5_IJNS4_10UnderscoreES12_S12_EEEEENS4_28SM100_TMA_2SM_LOAD_MULTICASTENS4_14ComposedLayoutINS4_7SwizzleILi1ELi4ELi3EEENS4_18smem_ptr_flag_bitsILi8EEENSX_INS5_IJNSA_ILi8EEESH_EEENS5_IJSH_SC_EEEEEEEvNS4_8identityENS4_18SM100_TMA_2SM_LOADES1F_vS1G_EENS_8epilogue10collective18CollectiveEpilogueINS1J_23Sm100TmaWarpSpecializedILi4ELi2ELi32ELb0ELb0EEEJNS5_IJNSA_ILi64EEESG_SH_EEENS5_IJNSX_IS1O_SC_EENSX_INS5_IJSH_SB_EEENS5_IJSC_SF_EEEEEEEESJ_SK_SJ_SK_NS1J_6fusion15FusionCallbacksIS1N_NS1V_17LinearCombinationISJ_fSJ_fLNS_15FloatRoundStyleE2EEES1P_S1U_JEEENS4_5SM1004TMEM4LOAD26SM100_TMEM_LOAD_32dp32b32xENS4_13SM90_TMA_LOADES1F_NS4_39AutoVectorizingCopyWithAssumedAlignmentILi128EEENS4_14SM90_TMA_STOREES1F_S27_S27_EEEvvEEEEvNT_6ParamsE --------------------------
	.section	.nv.info._ZN7cutlass13device_kernelINS_4gemm6kernel13GemmUniversalIN4cute5tupleIJiiiiEEENS1_10collective13CollectiveMmaINS1_35MainloopSm100TmaUmmaWarpSpecializedILi4ELi2ELi4ENS5_IJNS4_1CILi2EEESB_NSA_ILi1EEEEEEEENS5_IJNSA_ILi128EEENSA_ILi256EEENSA_ILi32EEEEEENS_12float_e5m2_tENS5_IJlSC_lEEESJ_SK_NS4_8TiledMMAINS4_8MMA_AtomIJNS4_10MMA_TraitsINS4_25SM100_MMA_F8F6F4_2x1SM_SSEJSJ_SJ_fSF_SG_NS4_17integral_constantINS4_4UMMA5MajorELSR_0EEESS_NSP_INSQ_7ScaleInELST_0EEESU_EEEEEENS4_6LayoutINS5_IJSC_SC_SC_EEENS5_IJNSA_ILi0EEESZ_SZ_EEEEENS5_IJNS4_10UnderscoreES12_S12_EEEEENS4_28SM100_TMA_2SM_LOAD_MULTICASTENS4_14ComposedLayoutINS4_7SwizzleILi1ELi4ELi3EEENS4_18smem_ptr_flag_bitsILi8EEENSX_INS5_IJNSA_ILi8EEESH_EEENS5_IJSH_SC_EEEEEEEvNS4_8identityENS4_18SM100_TMA_2SM_LOADES1F_vS1G_EENS_8epilogue10collective18CollectiveEpilogueINS1J_23Sm100TmaWarpSpecializedILi4ELi2ELi32ELb0ELb0EEEJNS5_IJNSA_ILi64EEESG_SH_EEENS5_IJNSX_IS1O_SC_EENSX_INS5_IJSH_SB_EEENS5_IJSC_SF_EEEEEEEESJ_SK_SJ_SK_NS1J_6fusion15FusionCallbacksIS1N_NS1V_17LinearCombinationISJ_fSJ_fLNS_15FloatRoundStyleE2EEES1P_S1U_JEEENS4_5SM1004TMEM4LOAD26SM100_TMEM_LOAD_32dp32b32xENS4_13SM90_TMA_LOADES1F_NS4_39AutoVectorizingCopyWithAssumedAlignmentILi128EEENS4_14SM90_TMA_STOREES1F_S27_S27_EEEvvEEEEvNT_6ParamsE,"",@"SHT_CUDA_INFO"
	.sectionflags	@""
	.align	4


	//----- nvinfo : EIATTR_CUDA_API_VERSION
	.align		4
        /*0000*/ 	.byte	0x04, 0x37
        /*0002*/ 	.short	(.L_32 - .L_31)
.L_31:
        /*0004*/ 	.word	0x00000082


	//----- nvinfo : EIATTR_KPARAM_INFO
	.align		4
.L_32:
        /*0008*/ 	.byte	0x04, 0x17
        /*000a*/ 	.short	(.L_34 - .L_33)
.L_33:
        /*000c*/ 	.word	0x00000000
        /*0010*/ 	.short	0x0000
        /*0012*/ 	.short	0x0000
        /*0014*/ 	.byte	0x00, 0xf0, 0x01, 0x20


	//----- nvinfo : EIATTR_AT_ENTRY_FRAGMENTS
	.align		4
.L_34:
        /*0018*/ 	.byte	0x04, 0x4f
        /*001a*/ 	.short	(.L_36 - .L_35)


	//   ....[0]....
.L_35:
        /*001c*/ 	.word	0x00000007


	//----- nvinfo : EIATTR_RESERVED_SMEM_USED
	.align		4
.L_36:
        /*0020*/ 	.byte	0x01, 0x41
	.zero		2


	//----- nvinfo : EIATTR_SPARSE_MMA_MASK
	.align		4
        /*0024*/ 	.byte	0x03, 0x50
        /*0026*/ 	.short	0x0000


	//----- nvinfo : EIATTR_TCGEN05_2CTA_USED
	.align		4
        /*0028*/ 	.byte	0x01, 0x52
	.zero		2


	//----- nvinfo : EIATTR_MAXREG_COUNT
	.align		4
        /*002c*/ 	.byte	0x03, 0x1b
        /*002e*/ 	.short	0x00ff


	//----- nvinfo : EIATTR_NUM_BARRIERS
	.align		4
        /*0030*/ 	.byte	0x02, 0x4c
        /*0032*/ 	.byte	0x07
	.zero		1


	//----- nvinfo : EIATTR_EXTERNS
	.align		4
        /*0034*/ 	.byte	0x04, 0x0f
        /*0036*/ 	.short	(.L_38 - .L_37)


	//   ....[0]....
	.align		4
.L_37:
        /*0038*/ 	.word	index@(__assertfail)


	//----- nvinfo : EIATTR_MERCURY_ISA_VERSION
	.align		4
.L_38:
        /*003c*/ 	.byte	0x03, 0x5f
        /*003e*/ 	.short	0x0101


	//----- nvinfo : EIATTR_INT_WARP_WIDE_INSTR_OFFSETS
	.align		4
        /*0040*/ 	.byte	0x04, 0x31
        /*0042*/ 	.short	(.L_40 - .L_39)


	//   ....[0]....
.L_39:
        /*0044*/ 	.word	0x00000d70


	//   ....[1]....
        /*0048*/ 	.word	0x00000e10


	//   ....[2]....
        /*004c*/ 	.word	0x00004140


	//   ....[3]....
        /*0050*/ 	.word	0x00004160


	//   ....[4]....
        /*0054*/ 	.word	0x00004190


	//   ....[5]....
        /*0058*/ 	.word	0x00004d00


	//   ....[6]....
        /*005c*/ 	.word	0x00004da0


	//   ....[7]....
        /*0060*/ 	.word	0x00004e50


	//   ....[8]....
        /*0064*/ 	.word	0x00004ec0


	//   ....[9]....
        /*0068*/ 	.word	0x00004f80


	//   ....[10]....
        /*006c*/ 	.word	0x00005020


	//   ....[11]....
        /*0070*/ 	.word	0x00005090


	//   ....[12]....
        /*0074*/ 	.word	0x00005150


	//   ....[13]....
        /*0078*/ 	.word	0x000051f0


	//   ....[14]....
        /*007c*/ 	.word	0x00005290


	//   ....[15]....
        /*0080*/ 	.word	0x00005380


	//   ....[16]....
        /*0084*/ 	.word	0x00005450


	//----- nvinfo : EIATTR_COOP_GROUP_MASK_REGIDS
	.align		4
.L_40:
        /*0088*/ 	.byte	0x04, 0x29
        /*008a*/ 	.short	(.L_42 - .L_41)


	//   ....[0]....
.L_41:
        /*008c*/ 	.word	0xffffffff


	//   ....[1]....
        /*0090*/ 	.word	0xffffffff


	//   ....[2]....
        /*0094*/ 	.word	0xffffffff


	//   ....[3]....
        /*0098*/ 	.word	0xffffffff


	//   ....[4]....
        /*009c*/ 	.word	0xffffffff


	//   ....[5]....
        /*00a0*/ 	.word	0xffffffff


	//   ....[6]....
        /*00a4*/ 	.word	0xffffffff


	//   ....[7]....
        /*00a8*/ 	.word	0xffffffff


	//   ....[8]....
        /*00ac*/ 	.word	0xffffffff


	//   ....[9]....
        /*00b0*/ 	.word	0xffffffff


	//   ....[10]....
        /*00b4*/ 	.word	0xffffffff


	//   ....[11]....
        /*00b8*/ 	.word	0xffffffff


	//   ....[12]....
        /*00bc*/ 	.word	0xffffffff


	//   ....[13]....
        /*00c0*/ 	.word	0xffffffff


	//----- nvinfo : EIATTR_COOP_GROUP_INSTR_OFFSETS
	.align		4
.L_42:
        /*00c4*/ 	.byte	0x04, 0x28
        /*00c6*/ 	.short	(.L_44 - .L_43)


	//   ....[0]....
.L_43:
        /*00c8*/ 	.word	0x000000b0


	//   ....[1]....
        /*00cc*/ 	.word	0x00000520


	//   ....[2]....
        /*00d0*/ 	.word	0x000006e0


	//   ....[3]....
        /*00d4*/ 	.word	0x00000870


	//   ....[4]....
        /*00d8*/ 	.word	0x00000960


	//   ....[5]....
        /*00dc*/ 	.word	0x00000ac0


	//   ....[6]....
        /*00e0*/ 	.word	0x00000c50


	//   ....[7]....
        /*00e4*/ 	.word	0x00000e90


	//   ....[8]....
        /*00e8*/ 	.word	0x000021c0


	//   ....[9]....
        /*00ec*/ 	.word	0x00003070


	//   ....[10]....
        /*00f0*/ 	.word	0x00003540


	//   ....[11]....
        /*00f4*/ 	.word	0x00003570


	//   ....[12]....
        /*00f8*/ 	.word	0x00004040


	//   ....[13]....
        /*00fc*/ 	.word	0x00004250


	//----- nvinfo : EIATTR_VRC_CTA_INIT_COUNT
	.align		4
.L_44:
        /*0100*/ 	.byte	0x02, 0x4a
        /*0102*/ 	.byte	0x80
	.zero		1


	//----- nvinfo : EIATTR_SYSCALL_OFFSETS
	.align		4
        /*0104*/ 	.byte	0x04, 0x46
        /*0106*/ 	.short	(.L_46 - .L_45)


	//   ....[0]....
.L_45:
        /*0108*/ 	.word	0x00005fd0


	//   ....[1]....
        /*010c*/ 	.word	0x00006110


	//   ....[2]....
        /*0110*/ 	.word	0x00006930


	//   ....[3]....
        /*0114*/ 	.word	0x00007710


	//   ....[4]....
        /*0118*/ 	.word	0x000084a0


	//   ....[5]....
        /*011c*/ 	.word	0x00009250


	//----- nvinfo : EIATTR_MBARRIER_INSTR_OFFSETS
	.align		4
.L_46:
        /*0120*/ 	.byte	0x04, 0x39
        /*0122*/ 	.short	(.L_48 - .L_47)


	//   ....[0]....
.L_47:
        /*0124*/ 	.word	0x00000650
        /*0128*/ 	.word	0x000000ff
        /*012c*/ 	.word	0x00000000
        /*0130*/ 	.short	0x0100
        /*0132*/ 	.byte	0x04
	.zero		1


	//   ....[1]....
        /*0134*/ 	.word	0x00000660
        /*0138*/ 	.word	0x000000ff
        /*013c*/ 	.word	0x00000020
        /*0140*/ 	.short	0x0100
        /*0142*/ 	.byte	0x04
	.zero		1


	//   ....[2]....
        /*0144*/ 	.word	0x00000670
        /*0148*/ 	.word	0x000000ff
        /*014c*/ 	.word	0x00000008
        /*0150*/ 	.short	0x0100
        /*0152*/ 	.byte	0x04
	.zero		1


	//   ....[3]....
        /*0154*/ 	.word	0x00000680
        /*0158*/ 	.word	0x000000ff
        /*015c*/ 	.word	0x00000028
        /*0160*/ 	.short	0x0100
        /*0162*/ 	.byte	0x04
	.zero		1


	//   ....[4]....
        /*0164*/ 	.word	0x00000690
        /*0168*/ 	.word	0x000000ff
        /*016c*/ 	.word	0x00000010
        /*0170*/ 	.short	0x0100
        /*0172*/ 	.byte	0x04
	.zero		1


	//   ....[5]....
        /*0174*/ 	.word	0x000006a0
        /*0178*/ 	.word	0x000000ff
        /*017c*/ 	.word	0x00000030
        /*0180*/ 	.short	0x0100
        /*0182*/ 	.byte	0x04
	.zero		1


	//   ....[6]....
        /*0184*/ 	.word	0x000006b0
        /*0188*/ 	.word	0x000000ff
        /*018c*/ 	.word	0x00000018
        /*0190*/ 	.short	0x0100
        /*0192*/ 	.byte	0x04
	.zero		1


	//   ....[7]....
        /*0194*/ 	.word	0x000006c0
        /*0198*/ 	.word	0x000000ff
        /*019c*/ 	.word	0x00000038
        /*01a0*/ 	.short	0x0100
        /*01a2*/ 	.byte	0x04
	.zero		1


	//   ....[8]....
        /*01a4*/ 	.word	0x000007e0
        /*01a8*/ 	.word	0x000000ff
        /*01ac*/ 	.word	0x00000040
        /*01b0*/ 	.short	0x0100
        /*01b2*/ 	.byte	0x04
	.zero		1


	//   ....[9]....
        /*01b4*/ 	.word	0x000007f0
        /*01b8*/ 	.word	0x000000ff
        /*01bc*/ 	.word	0x00000060
        /*01c0*/ 	.short	0x0100
        /*01c2*/ 	.byte	0x04
	.zero		1


	//   ....[10]....
        /*01c4*/ 	.word	0x00000800
        /*01c8*/ 	.word	0x000000ff
        /*01cc*/ 	.word	0x00000048
        /*01d0*/ 	.short	0x0100
        /*01d2*/ 	.byte	0x04
	.zero		1


	//   ....[11]....
        /*01d4*/ 	.word	0x00000810
        /*01d8*/ 	.word	0x000000ff
        /*01dc*/ 	.word	0x00000068
        /*01e0*/ 	.short	0x0100
        /*01e2*/ 	.byte	0x04
	.zero		1


	//   ....[12]....
        /*01e4*/ 	.word	0x00000820
        /*01e8*/ 	.word	0x000000ff
        /*01ec*/ 	.word	0x00000050
        /*01f0*/ 	.short	0x0100
        /*01f2*/ 	.byte	0x04
	.zero		1


	//   ....[13]....
        /*01f4*/ 	.word	0x00000830
        /*01f8*/ 	.word	0x000000ff
        /*01fc*/ 	.word	0x00000070
        /*0200*/ 	.short	0x0100
        /*0202*/ 	.byte	0x04
	.zero		1


	//   ....[14]....
        /*0204*/ 	.word	0x00000840
        /*0208*/ 	.word	0x000000ff
        /*020c*/ 	.word	0x00000058
        /*0210*/ 	.short	0x0100
        /*0212*/ 	.byte	0x04
	.zero		1


	//   ....[15]....
        /*0214*/ 	.word	0x00000850
        /*0218*/ 	.word	0x000000ff
        /*021c*/ 	.word	0x00000078
        /*0220*/ 	.short	0x0100
        /*0222*/ 	.byte	0x04
	.zero		1


	//   ....[16]....
        /*0224*/ 	.word	0x00000930
        /*0228*/ 	.word	0x000000ff
        /*022c*/ 	.word	0x00000080
        /*0230*/ 	.short	0x0100
        /*0232*/ 	.byte	0x06
	.zero		1


	//   ....[17]....
        /*0234*/ 	.word	0x00000940
        /*0238*/ 	.word	0x000000ff
        /*023c*/ 	.word	0x00000088
        /*0240*/ 	.short	0x0100
        /*0242*/ 	.byte	0x06
	.zero		1


	//   ....[18]....
        /*0244*/ 	.word	0x00000a70
        /*0248*/ 	.word	0x000000ff
        /*024c*/ 	.word	0x00000090
        /*0250*/ 	.short	0x0100
        /*0252*/ 	.byte	0x06
	.zero		1


	//   ....[19]....
        /*0254*/ 	.word	0x00000a80
        /*0258*/ 	.word	0x000000ff
        /*025c*/ 	.word	0x000000a0
        /*0260*/ 	.short	0x0100
        /*0262*/ 	.byte	0x06
	.zero		1


	//   ....[20]....
        /*0264*/ 	.word	0x00000a90
        /*0268*/ 	.word	0x000000ff
        /*026c*/ 	.word	0x00000098
        /*0270*/ 	.short	0x0100
        /*0272*/ 	.byte	0x06
	.zero		1


	//   ....[21]....
        /*0274*/ 	.word	0x00000aa0
        /*0278*/ 	.word	0x000000ff
        /*027c*/ 	.word	0x000000a8
        /*0280*/ 	.short	0x0100
        /*0282*/ 	.byte	0x06
	.zero		1


	//   ....[22]....
        /*0284*/ 	.word	0x00000bc0
        /*0288*/ 	.word	0x000000ff
        /*028c*/ 	.word	0x000000b0
        /*0290*/ 	.short	0x0100
        /*0292*/ 	.byte	0x04
	.zero		1


	//   ....[23]....
        /*0294*/ 	.word	0x00000bd0
        /*0298*/ 	.word	0x000000ff
        /*029c*/ 	.word	0x000000d0
        /*02a0*/ 	.short	0x0100
        /*02a2*/ 	.byte	0x04
	.zero		1


	//   ....[24]....
        /*02a4*/ 	.word	0x00000be0
        /*02a8*/ 	.word	0x000000ff
        /*02ac*/ 	.word	0x000000b8
        /*02b0*/ 	.short	0x0100
        /*02b2*/ 	.byte	0x04
	.zero		1


	//   ....[25]....
        /*02b4*/ 	.word	0x00000bf0
        /*02b8*/ 	.word	0x000000ff
        /*02bc*/ 	.word	0x000000d8
        /*02c0*/ 	.short	0x0100
        /*02c2*/ 	.byte	0x04
	.zero		1


	//   ....[26]....
        /*02c4*/ 	.word	0x00000c00
        /*02c8*/ 	.word	0x000000ff
        /*02cc*/ 	.word	0x000000c0
        /*02d0*/ 	.short	0x0100
        /*02d2*/ 	.byte	0x04
	.zero		1


	//   ....[27]....
        /*02d4*/ 	.word	0x00000c10
        /*02d8*/ 	.word	0x000000ff
        /*02dc*/ 	.word	0x000000e0
        /*02e0*/ 	.short	0x0100
        /*02e2*/ 	.byte	0x04
	.zero		1


	//   ....[28]....
        /*02e4*/ 	.word	0x00000c20
        /*02e8*/ 	.word	0x000000ff
        /*02ec*/ 	.word	0x000000c8
        /*02f0*/ 	.short	0x0100
        /*02f2*/ 	.byte	0x04
	.zero		1


	//   ....[29]....
        /*02f4*/ 	.word	0x00000c30
        /*02f8*/ 	.word	0x000000ff
        /*02fc*/ 	.word	0x000000e8
        /*0300*/ 	.short	0x0100
        /*0302*/ 	.byte	0x04
	.zero		1


	//   ....[30]....
        /*0304*/ 	.word	0x00000d20
        /*0308*/ 	.word	0x000000ff
        /*030c*/ 	.word	0x000000f0
        /*0310*/ 	.short	0x0100
        /*0312*/ 	.byte	0x04
	.zero		1


	//   ....[31]....
        /*0314*/ 	.word	0x00000d30
        /*0318*/ 	.word	0x000000ff
        /*031c*/ 	.word	0x00000100
        /*0320*/ 	.short	0x0100
        /*0322*/ 	.byte	0x04
	.zero		1


	//   ....[32]....
        /*0324*/ 	.word	0x00000d40
        /*0328*/ 	.word	0x000000ff
        /*032c*/ 	.word	0x000000f8
        /*0330*/ 	.short	0x0100
        /*0332*/ 	.byte	0x04
	.zero		1


	//   ....[33]....
        /*0334*/ 	.word	0x00000d50
        /*0338*/ 	.word	0x000000ff
        /*033c*/ 	.word	0x00000108
        /*0340*/ 	.short	0x0100
        /*0342*/ 	.byte	0x04
	.zero		1


	//   ....[34]....
        /*0344*/ 	.word	0x00000e50
        /*0348*/ 	.word	0x000000ff
        /*034c*/ 	.word	0x00000110
        /*0350*/ 	.short	0x0100
        /*0352*/ 	.byte	0x06
	.zero		1


	//   ....[35]....
        /*0354*/ 	.word	0x00001a10
        /*0358*/ 	.word	0x00000000
        /*035c*/ 	.word	0x00000100
        /*0360*/ 	.short	0x010a
        /*0362*/ 	.byte	0xff
	.zero		1


	//   ....[36]....
        /*0364*/ 	.word	0x00001a30
        /*0368*/ 	.word	0x00000000
        /*036c*/ 	.word	0x000000f0
        /*0370*/ 	.short	0x0101
        /*0372*/ 	.byte	0xff
	.zero		1


	//   ....[37]....
        /*0374*/ 	.word	0x00001ae0
        /*0378*/ 	.word	0x000000ff
        /*037c*/ 	.word	0x00000020
        /*0380*/ 	.short	0x010a
        /*0382*/ 	.byte	0x04
	.zero		1


	//   ....[38]....
        /*0384*/ 	.word	0x00001bb0
        /*0388*/ 	.word	0x000000ff
        /*038c*/ 	.word	0x00000020
        /*0390*/ 	.short	0x010a
        /*0392*/ 	.byte	0x21
	.zero		1


	//   ....[39]....
        /*0394*/ 	.word	0x00001d60
        /*0398*/ 	.word	0x000000ff
        /*039c*/ 	.word	0x00000020
        /*03a0*/ 	.short	0x010a
        /*03a2*/ 	.byte	0x05
	.zero		1


	//   ....[40]....
        /*03a4*/ 	.word	0x00001e70
        /*03a8*/ 	.word	0x000000ff
        /*03ac*/ 	.word	0x00000088
        /*03b0*/ 	.short	0x0101
        /*03b2*/ 	.byte	0x0d
	.zero		1


	//   ....[41]....
        /*03b4*/ 	.word	0x00001e90
        /*03b8*/ 	.word	0x000000ff
        /*03bc*/ 	.word	0x00000020
        /*03c0*/ 	.short	0x010a
        /*03c2*/ 	.byte	0x04
	.zero		1


	//   ....[42]....
        /*03c4*/ 	.word	0x00001f10
        /*03c8*/ 	.word	0x000000ff
        /*03cc*/ 	.word	0x00000020
        /*03d0*/ 	.short	0x010a
        /*03d2*/ 	.byte	0x11
	.zero		1


	//   ....[43]....
        /*03d4*/ 	.word	0x000020b0
        /*03d8*/ 	.word	0x000000ff
        /*03dc*/ 	.word	0x00000020
        /*03e0*/ 	.short	0x010a
        /*03e2*/ 	.byte	0x05
	.zero		1


	//   ....[44]....
        /*03e4*/ 	.word	0x000021f0
        /*03e8*/ 	.word	0x00000003
        /*03ec*/ 	.word	0x00000090
        /*03f0*/ 	.short	0x010a
        /*03f2*/ 	.byte	0xff
	.zero		1


	//   ....[45]....
        /*03f4*/ 	.word	0x00002340
        /*03f8*/ 	.word	0x00000000
        /*03fc*/ 	.word	0x00000000
        /*0400*/ 	.short	0x0101
        /*0402*/ 	.byte	0xff
	.zero		1


	//   ....[46]....
        /*0404*/ 	.word	0x000028f0
        /*0408*/ 	.word	0x000000ff
        /*040c*/ 	.word	0x00000000
        /*0410*/ 	.short	0x010a
        /*0412*/ 	.byte	0x04
	.zero		1


	//   ....[47]....
        /*0414*/ 	.word	0x00002980
        /*0418*/ 	.word	0x000000ff
        /*041c*/ 	.word	0x00000000
        /*0420*/ 	.short	0x010a
        /*0422*/ 	.byte	0x05
	.zero		1


	//   ....[48]....
        /*0424*/ 	.word	0x00002a10
        /*0428*/ 	.word	0x000000ff
        /*042c*/ 	.word	0x00000000
        /*0430*/ 	.short	0x010a
        /*0432*/ 	.byte	0x05
	.zero		1


	//   ....[49]....
        /*0434*/ 	.word	0x00002ab0
        /*0438*/ 	.word	0x00000000
        /*043c*/ 	.word	0x00000000
        /*0440*/ 	.short	0x010a
        /*0442*/ 	.byte	0xff
	.zero		1


	//   ....[50]....
        /*0444*/ 	.word	0x00002bd0
        /*0448*/ 	.word	0x00000002
        /*044c*/ 	.word	0x000000f0
        /*0450*/ 	.short	0x010a
        /*0452*/ 	.byte	0xff
	.zero		1


	//   ....[51]....
        /*0454*/ 	.word	0x00002c30
        /*0458*/ 	.word	0x00000004
        /*045c*/ 	.word	0x00000000
        /*0460*/ 	.short	0x0101
        /*0462*/ 	.byte	0xff
	.zero		1


	//   ....[52]....
        /*0464*/ 	.word	0x00002c50
        /*0468*/ 	.word	0x000000ff
        /*046c*/ 	.word	0x000000a0
        /*0470*/ 	.short	0x010a
        /*0472*/ 	.byte	0x04
	.zero		1


	//   ....[53]....
        /*0474*/ 	.word	0x00002d70
        /*0478*/ 	.word	0x00000002
        /*047c*/ 	.word	0x00000090
        /*0480*/ 	.short	0x010a
        /*0482*/ 	.byte	0xff
	.zero		1


	//   ....[54]....
        /*0484*/ 	.word	0x00002e80
        /*0488*/ 	.word	0x00000002
        /*048c*/ 	.word	0x00000000
        /*0490*/ 	.short	0x0101
        /*0492*/ 	.byte	0xff
	.zero		1


	//   ....[55]....
        /*0494*/ 	.word	0x00002f10
        /*0498*/ 	.word	0x000000ff
        /*049c*/ 	.word	0x000000a0
        /*04a0*/ 	.short	0x0106
        /*04a2*/ 	.byte	0x04
	.zero		1


	//   ....[56]....
        /*04a4*/ 	.word	0x00002f30
        /*04a8*/ 	.word	0x000000ff
        /*04ac*/ 	.word	0x000000a0
        /*04b0*/ 	.short	0x010a
        /*04b2*/ 	.byte	0x04
	.zero		1


	//   ....[57]....
        /*04b4*/ 	.word	0x00002fc0
        /*04b8*/ 	.word	0x000000ff
        /*04bc*/ 	.word	0x000000a0
        /*04c0*/ 	.short	0x0106
        /*04c2*/ 	.byte	0x07
	.zero		1


	//   ....[58]....
        /*04c4*/ 	.word	0x00003000
        /*04c8*/ 	.word	0x00000000
        /*04cc*/ 	.word	0x000000a0
        /*04d0*/ 	.short	0x010a
        /*04d2*/ 	.byte	0xff
	.zero		1


	//   ....[59]....
        /*04d4*/ 	.word	0x00003240
        /*04d8*/ 	.word	0x000000ff
        /*04dc*/ 	.word	0x00000008
        /*04e0*/ 	.short	0x010a
        /*04e2*/ 	.byte	0x05
	.zero		1


	//   ....[60]....
        /*04e4*/ 	.word	0x00003260
        /*04e8*/ 	.word	0x000000ff
        /*04ec*/ 	.word	0x00000008
        /*04f0*/ 	.short	0x010a
        /*04f2*/ 	.byte	0x05
	.zero		1


	//   ....[61]....
        /*04f4*/ 	.word	0x000033f0
        /*04f8*/ 	.word	0x000000ff
        /*04fc*/ 	.word	0x00000008
        /*0500*/ 	.short	0x010a
        /*0502*/ 	.byte	0x05
	.zero		1


	//   ....[62]....
        /*0504*/ 	.word	0x00003410
        /*0508*/ 	.word	0x000000ff
        /*050c*/ 	.word	0x00000008
        /*0510*/ 	.short	0x010a
        /*0512*/ 	.byte	0x05
	.zero		1


	//   ....[63]....
        /*0514*/ 	.word	0x000034d0
        /*0518*/ 	.word	0x000000ff
        /*051c*/ 	.word	0x00000000
        /*0520*/ 	.short	0x0101
        /*0522*/ 	.byte	0x04
	.zero		1


	//   ....[64]....
        /*0524*/ 	.word	0x000037b0
        /*0528*/ 	.word	0x00000000
        /*052c*/ 	.word	0x00000090
        /*0530*/ 	.short	0x010a
        /*0532*/ 	.byte	0xff
	.zero		1


	//   ....[65]....
        /*0534*/ 	.word	0x00003870
        /*0538*/ 	.word	0x00000000
        /*053c*/ 	.word	0x00000000
        /*0540*/ 	.short	0x0101
        /*0542*/ 	.byte	0xff
	.zero		1


	//   ....[66]....
        /*0544*/ 	.word	0x00003920
        /*0548*/ 	.word	0x000000ff
        /*054c*/ 	.word	0x00000000
        /*0550*/ 	.short	0x010a
        /*0552*/ 	.byte	0x04
	.zero		1


	//   ....[67]....
        /*0554*/ 	.word	0x00003930
        /*0558*/ 	.word	0x000000ff
        /*055c*/ 	.word	0x000000d0
        /*0560*/ 	.short	0x010a
        /*0562*/ 	.byte	0x13
	.zero		1


	//   ....[68]....
        /*0564*/ 	.word	0x000039f0
        /*0568*/ 	.word	0x000000ff
        /*056c*/ 	.word	0x00000000
        /*0570*/ 	.short	0x010a
        /*0572*/ 	.byte	0x06
	.zero		1


	//   ....[69]....
        /*0574*/ 	.word	0x00003b10
        /*0578*/ 	.word	0x000000ff
        /*057c*/ 	.word	0x00000000
        /*0580*/ 	.short	0x010a
        /*0582*/ 	.byte	0x04
	.zero		1


	//   ....[70]....
        /*0584*/ 	.word	0x00003d30
        /*0588*/ 	.word	0x000000ff
        /*058c*/ 	.word	0x00000000
        /*0590*/ 	.short	0x010a
        /*0592*/ 	.byte	0x04
	.zero		1


	//   ....[71]....
        /*0594*/ 	.word	0x00003dc0
        /*0598*/ 	.word	0x000000ff
        /*059c*/ 	.word	0x00000000
        /*05a0*/ 	.short	0x010a
        /*05a2*/ 	.byte	0x05
	.zero		1


	//   ....[72]....
        /*05a4*/ 	.word	0x00003e50
        /*05a8*/ 	.word	0x000000ff
        /*05ac*/ 	.word	0x00000000
        /*05b0*/ 	.short	0x010a
        /*05b2*/ 	.byte	0x05
	.zero		1


	//   ....[73]....
        /*05b4*/ 	.word	0x00003ef0
        /*05b8*/ 	.word	0x00000000
        /*05bc*/ 	.word	0x00000000
        /*05c0*/ 	.short	0x010a
        /*05c2*/ 	.byte	0xff
	.zero		1


	//   ....[74]....
        /*05c4*/ 	.word	0x00003f30
        /*05c8*/ 	.word	0x00000000
        /*05cc*/ 	.word	0x00000000
        /*05d0*/ 	.short	0x010a
        /*05d2*/ 	.byte	0xff
	.zero		1


	//   ....[75]....
        /*05d4*/ 	.word	0x00003fa0
        /*05d8*/ 	.word	0x000000ff
        /*05dc*/ 	.word	0x00000000
        /*05e0*/ 	.short	0x0101
        /*05e2*/ 	.byte	0x04
	.zero		1


	//   ....[76]....
        /*05e4*/ 	.word	0x00003fe0
        /*05e8*/ 	.word	0x000000ff
        /*05ec*/ 	.word	0x00000110
        /*05f0*/ 	.short	0x010a
        /*05f2*/ 	.byte	0x0d
	.zero		1


	//   ....[77]....
        /*05f4*/ 	.word	0x00004030
        /*05f8*/ 	.word	0x000000ff
        /*05fc*/ 	.word	0x00000000
        /*0600*/ 	.short	0x0101
        /*0602*/ 	.byte	0x04
	.zero		1


	//   ....[78]....
        /*0604*/ 	.word	0x00004500
        /*0608*/ 	.word	0x0000000c
        /*060c*/ 	.word	0x00000090
        /*0610*/ 	.short	0x010a
        /*0612*/ 	.byte	0xff
	.zero		1


	//   ....[79]....
        /*0614*/ 	.word	0x00004670
        /*0618*/ 	.word	0x00000000
        /*061c*/ 	.word	0x00000000
        /*0620*/ 	.short	0x0101
        /*0622*/ 	.byte	0xff
	.zero		1


	//   ....[80]....
        /*0624*/ 	.word	0x00004b00
        /*0628*/ 	.word	0x000000ff
        /*062c*/ 	.word	0x00000088
        /*0630*/ 	.short	0x010a
        /*0632*/ 	.byte	0x15
	.zero		1


	//   ....[81]....
        /*0634*/ 	.word	0x00004c80
        /*0638*/ 	.word	0x000000ff
        /*063c*/ 	.word	0x00000060
        /*0640*/ 	.short	0x010a
        /*0642*/ 	.byte	0x15
	.zero		1


	//   ....[82]....
        /*0644*/ 	.word	0x00004e70
        /*0648*/ 	.word	0x000000ff
        /*064c*/ 	.word	0x00000040
        /*0650*/ 	.short	0x010b
        /*0652*/ 	.byte	0x15
	.zero		1


	//   ....[83]....
        /*0654*/ 	.word	0x00004e80
        /*0658*/ 	.word	0x000000ff
        /*065c*/ 	.word	0x00000000
        /*0660*/ 	.short	0x0101
        /*0662*/ 	.byte	0x2e
	.zero		1


	//   ....[84]....
        /*0664*/ 	.word	0x00004e90
        /*0668*/ 	.word	0x000000ff
        /*066c*/ 	.word	0x00000068
        /*0670*/ 	.short	0x010a
        /*0672*/ 	.byte	0x15
	.zero		1


	//   ....[85]....
        /*0674*/ 	.word	0x00005040
        /*0678*/ 	.word	0x000000ff
        /*067c*/ 	.word	0x00000048
        /*0680*/ 	.short	0x010b
        /*0682*/ 	.byte	0x15
	.zero		1


	//   ....[86]....
        /*0684*/ 	.word	0x00005050
        /*0688*/ 	.word	0x000000ff
        /*068c*/ 	.word	0x00000000
        /*0690*/ 	.short	0x0101
        /*0692*/ 	.byte	0x27
	.zero		1


	//   ....[87]....
        /*0694*/ 	.word	0x00005060
        /*0698*/ 	.word	0x000000ff
        /*069c*/ 	.word	0x00000070
        /*06a0*/ 	.short	0x010a
        /*06a2*/ 	.byte	0x15
	.zero		1


	//   ....[88]....
        /*06a4*/ 	.word	0x00005210
        /*06a8*/ 	.word	0x000000ff
        /*06ac*/ 	.word	0x00000050
        /*06b0*/ 	.short	0x010b
        /*06b2*/ 	.byte	0x15
	.zero		1


	//   ....[89]....
        /*06b4*/ 	.word	0x00005220
        /*06b8*/ 	.word	0x000000ff
        /*06bc*/ 	.word	0x00000000
        /*06c0*/ 	.short	0x0101
        /*06c2*/ 	.byte	0x26
	.zero		1


	//   ....[90]....
        /*06c4*/ 	.word	0x00005230
        /*06c8*/ 	.word	0x000000ff
        /*06cc*/ 	.word	0x00000078
        /*06d0*/ 	.short	0x010a
        /*06d2*/ 	.byte	0x15
	.zero		1


	//   ....[91]....
        /*06d4*/ 	.word	0x00005470
        /*06d8*/ 	.word	0x000000ff
        /*06dc*/ 	.word	0x00000058
        /*06e0*/ 	.short	0x010b
        /*06e2*/ 	.byte	0x15
	.zero		1


	//   ....[92]....
        /*06e4*/ 	.word	0x00005480
        /*06e8*/ 	.word	0x000000ff
        /*06ec*/ 	.word	0x00000000
        /*06f0*/ 	.short	0x0101
        /*06f2*/ 	.byte	0x25
	.zero		1


	//   ....[93]....
        /*06f4*/ 	.word	0x000054c0
        /*06f8*/ 	.word	0x000000ff
        /*06fc*/ 	.word	0x00000060
        /*0700*/ 	.short	0x010a
        /*0702*/ 	.byte	0x15
	.zero		1


	//   ....[94]....
        /*0704*/ 	.word	0x000054e0
        /*0708*/ 	.word	0x000000ff
        /*070c*/ 	.word	0x00000068
        /*0710*/ 	.short	0x010a
        /*0712*/ 	.byte	0x15
	.zero		1


	//   ....[95]....
        /*0714*/ 	.word	0x00005500
        /*0718*/ 	.word	0x000000ff
        /*071c*/ 	.word	0x00000070
        /*0720*/ 	.short	0x010a
        /*0722*/ 	.byte	0x15
	.zero		1


	//   ....[96]....
        /*0724*/ 	.word	0x00005540
        /*0728*/ 	.word	0x00000000
        /*072c*/ 	.word	0x00000078
        /*0730*/ 	.short	0x010a
        /*0732*/ 	.byte	0xff
	.zero		1


	//   ....[97]....
        /*0734*/ 	.word	0x00005860
        /*0738*/ 	.word	0x00000003
        /*073c*/ 	.word	0x00000090
        /*0740*/ 	.short	0x010a
        /*0742*/ 	.byte	0xff
	.zero		1


	//   ....[98]....
        /*0744*/ 	.word	0x000059e0
        /*0748*/ 	.word	0x00000000
        /*074c*/ 	.word	0x00000000
        /*0750*/ 	.short	0x0101
        /*0752*/ 	.byte	0xff
	.zero		1


	//   ....[99]....
        /*0754*/ 	.word	0x00006500
        /*0758*/ 	.word	0x00000005
        /*075c*/ 	.word	0x00000040
        /*0760*/ 	.short	0x010a
        /*0762*/ 	.byte	0xff
	.zero		1


	//   ....[100]....
        /*0764*/ 	.word	0x00006540
        /*0768*/ 	.word	0x0000005a
        /*076c*/ 	.word	0x000000b0
        /*0770*/ 	.short	0x010a
        /*0772*/ 	.byte	0xff
	.zero		1


	//   ....[101]....
        /*0774*/ 	.word	0x00006680
        /*0778*/ 	.word	0x00000005
        /*077c*/ 	.word	0x00000040
        /*0780*/ 	.short	0x010a
        /*0782*/ 	.byte	0xff
	.zero		1


	//   ....[102]....
        /*0784*/ 	.word	0x000067b0
        /*0788*/ 	.word	0x00000000
        /*078c*/ 	.word	0x00000000
        /*0790*/ 	.short	0x0101
        /*0792*/ 	.byte	0xff
	.zero		1


	//   ....[103]....
        /*0794*/ 	.word	0x00006810
        /*0798*/ 	.word	0x0000005a
        /*079c*/ 	.word	0x000000b0
        /*07a0*/ 	.short	0x010a
        /*07a2*/ 	.byte	0xff
	.zero		1


	//   ....[104]....
        /*07a4*/ 	.word	0x000073b0
        /*07a8*/ 	.word	0x00000067
        /*07ac*/ 	.word	0x00000040
        /*07b0*/ 	.short	0x010a
        /*07b2*/ 	.byte	0xff
	.zero		1


	//   ....[105]....
        /*07b4*/ 	.word	0x00007480
        /*07b8*/ 	.word	0x00000067
        /*07bc*/ 	.word	0x00000040
        /*07c0*/ 	.short	0x010a
        /*07c2*/ 	.byte	0xff
	.zero		1


	//   ....[106]....
        /*07c4*/ 	.word	0x000075b0
        /*07c8*/ 	.word	0x00000000
        /*07cc*/ 	.word	0x00000000
        /*07d0*/ 	.short	0x0101
        /*07d2*/ 	.byte	0xff
	.zero		1


	//   ....[107]....
        /*07d4*/ 	.word	0x00008140
        /*07d8*/ 	.word	0x00000067
        /*07dc*/ 	.word	0x00000040
        /*07e0*/ 	.short	0x010a
        /*07e2*/ 	.byte	0xff
	.zero		1


	//   ....[108]....
        /*07e4*/ 	.word	0x00008210
        /*07e8*/ 	.word	0x00000067
        /*07ec*/ 	.word	0x00000040
        /*07f0*/ 	.short	0x010a
        /*07f2*/ 	.byte	0xff
	.zero		1


	//   ....[109]....
        /*07f4*/ 	.word	0x00008340
        /*07f8*/ 	.word	0x00000000
        /*07fc*/ 	.word	0x00000000
        /*0800*/ 	.short	0x0101
        /*0802*/ 	.byte	0xff
	.zero		1


	//   ....[110]....
        /*0804*/ 	.word	0x00008ef0
        /*0808*/ 	.word	0x00000066
        /*080c*/ 	.word	0x00000040
        /*0810*/ 	.short	0x010a
        /*0812*/ 	.byte	0xff
	.zero		1


	//   ....[111]....
        /*0814*/ 	.word	0x00008fc0
        /*0818*/ 	.word	0x00000066
        /*081c*/ 	.word	0x00000040
        /*0820*/ 	.short	0x010a
        /*0822*/ 	.byte	0xff
	.zero		1


	//   ....[112]....
        /*0824*/ 	.word	0x000090f0
        /*0828*/ 	.word	0x00000000
        /*082c*/ 	.word	0x00000000
        /*0830*/ 	.short	0x0101
        /*0832*/ 	.byte	0xff
	.zero		1


	//   ....[113]....
        /*0834*/ 	.word	0x000093d0
        /*0838*/ 	.word	0x0000005a
        /*083c*/ 	.word	0x00000000
        /*0840*/ 	.short	0x0101
        /*0842*/ 	.byte	0xff
	.zero		1


	//   ....[114]....
        /*0844*/ 	.word	0x00009d90
        /*0848*/ 	.word	0x00000000
        /*084c*/ 	.word	0x00000100
        /*0850*/ 	.short	0x010a
        /*0852*/ 	.byte	0xff
	.zero		1


	//   ....[115]....
        /*0854*/ 	.word	0x00009df0
        /*0858*/ 	.word	0x00000000
        /*085c*/ 	.word	0x00000020
        /*0860*/ 	.short	0x010a
        /*0862*/ 	.byte	0xff
	.zero		1


	//   ....[116]....
        /*0864*/ 	.word	0x00009e50
        /*0868*/ 	.word	0x00000000
        /*086c*/ 	.word	0x00000020
        /*0870*/ 	.short	0x010a
        /*0872*/ 	.byte	0xff
	.zero		1


	//   ....[117]....
        /*0874*/ 	.word	0x00009ea0
        /*0878*/ 	.word	0x00000003
        /*087c*/ 	.word	0x00000090
        /*0880*/ 	.short	0x010a
        /*0882*/ 	.byte	0xff
	.zero		1


	//   ....[118]....
        /*0884*/ 	.word	0x00009f00
        /*0888*/ 	.word	0x00000000
        /*088c*/ 	.word	0x00000000
        /*0890*/ 	.short	0x010a
        /*0892*/ 	.byte	0xff
	.zero		1


	//   ....[119]....
        /*0894*/ 	.word	0x00009f60
        /*0898*/ 	.word	0x00000000
        /*089c*/ 	.word	0x00000000
        /*08a0*/ 	.short	0x010a
        /*08a2*/ 	.byte	0xff
	.zero		1


	//   ....[120]....
        /*08a4*/ 	.word	0x00009fc0
        /*08a8*/ 	.word	0x00000000
        /*08ac*/ 	.word	0x00000000
        /*08b0*/ 	.short	0x010a
        /*08b2*/ 	.byte	0xff
	.zero		1


	//   ....[121]....
        /*08b4*/ 	.word	0x0000a010
        /*08b8*/ 	.word	0x00000002
        /*08bc*/ 	.word	0x000000f0
        /*08c0*/ 	.short	0x010a
        /*08c2*/ 	.byte	0xff
	.zero		1


	//   ....[122]....
        /*08c4*/ 	.word	0x0000a070
        /*08c8*/ 	.word	0x00000002
        /*08cc*/ 	.word	0x000000a0
        /*08d0*/ 	.short	0x010a
        /*08d2*/ 	.byte	0xff
	.zero		1


	//   ....[123]....
        /*08d4*/ 	.word	0x0000a0c0
        /*08d8*/ 	.word	0x00000002
        /*08dc*/ 	.word	0x00000090
        /*08e0*/ 	.short	0x010a
        /*08e2*/ 	.byte	0xff
	.zero		1


	//   ....[124]....
        /*08e4*/ 	.word	0x0000a120
        /*08e8*/ 	.word	0x00000000
        /*08ec*/ 	.word	0x000000a0
        /*08f0*/ 	.short	0x010a
        /*08f2*/ 	.byte	0xff
	.zero		1


	//   ....[125]....
        /*08f4*/ 	.word	0x0000a180
        /*08f8*/ 	.word	0x00000000
        /*08fc*/ 	.word	0x00000008
        /*0900*/ 	.short	0x010a
        /*0902*/ 	.byte	0xff
	.zero		1


	//   ....[126]....
        /*0904*/ 	.word	0x0000a260
        /*0908*/ 	.word	0x00000000
        /*090c*/ 	.word	0x00000008
        /*0910*/ 	.short	0x010a
        /*0912*/ 	.byte	0xff
	.zero		1


	//   ....[127]....
        /*0914*/ 	.word	0x0000a2b0
        /*0918*/ 	.word	0x00000000
        /*091c*/ 	.word	0x00000090
        /*0920*/ 	.short	0x010a
        /*0922*/ 	.byte	0xff
	.zero		1


	//   ....[128]....
        /*0924*/ 	.word	0x0000a310
        /*0928*/ 	.word	0x00000000
        /*092c*/ 	.word	0x000000d0
        /*0930*/ 	.short	0x010a
        /*0932*/ 	.byte	0xff
	.zero		1


	//   ....[129]....
        /*0934*/ 	.word	0x0000a370
        /*0938*/ 	.word	0x00000000
        /*093c*/ 	.word	0x00000000
        /*0940*/ 	.short	0x010a
        /*0942*/ 	.byte	0xff
	.zero		1


	//   ....[130]....
        /*0944*/ 	.word	0x0000a3d0
        /*0948*/ 	.word	0x00000000
        /*094c*/ 	.word	0x00000000
        /*0950*/ 	.short	0x010a
        /*0952*/ 	.byte	0xff
	.zero		1


	//   ....[131]....
        /*0954*/ 	.word	0x0000a430
        /*0958*/ 	.word	0x00000000
        /*095c*/ 	.word	0x00000000
        /*0960*/ 	.short	0x010a
        /*0962*/ 	.byte	0xff
	.zero		1


	//   ....[132]....
        /*0964*/ 	.word	0x0000a490
        /*0968*/ 	.word	0x00000000
        /*096c*/ 	.word	0x00000000
        /*0970*/ 	.short	0x010a
        /*0972*/ 	.byte	0xff
	.zero		1


	//   ....[133]....
        /*0974*/ 	.word	0x0000a4f0
        /*0978*/ 	.word	0x00000000
        /*097c*/ 	.word	0x00000110
        /*0980*/ 	.short	0x010a
        /*0982*/ 	.byte	0xff
	.zero		1


	//   ....[134]....
        /*0984*/ 	.word	0x0000a540
        /*0988*/ 	.word	0x0000000c
        /*098c*/ 	.word	0x00000090
        /*0990*/ 	.short	0x010a
        /*0992*/ 	.byte	0xff
	.zero		1


	//   ....[135]....
        /*0994*/ 	.word	0x0000a5a0
        /*0998*/ 	.word	0x00000000
        /*099c*/ 	.word	0x00000088
        /*09a0*/ 	.short	0x010a
        /*09a2*/ 	.byte	0xff
	.zero		1


	//   ....[136]....
        /*09a4*/ 	.word	0x0000a600
        /*09a8*/ 	.word	0x00000000
        /*09ac*/ 	.word	0x00000060
        /*09b0*/ 	.short	0x010a
        /*09b2*/ 	.byte	0xff
	.zero		1


	//   ....[137]....
        /*09b4*/ 	.word	0x0000a660
        /*09b8*/ 	.word	0x00000000
        /*09bc*/ 	.word	0x00000068
        /*09c0*/ 	.short	0x010a
        /*09c2*/ 	.byte	0xff
	.zero		1


	//   ....[138]....
        /*09c4*/ 	.word	0x0000a6c0
        /*09c8*/ 	.word	0x00000000
        /*09cc*/ 	.word	0x00000070
        /*09d0*/ 	.short	0x010a
        /*09d2*/ 	.byte	0xff
	.zero		1


	//   ....[139]....
        /*09d4*/ 	.word	0x0000a720
        /*09d8*/ 	.word	0x00000000
        /*09dc*/ 	.word	0x00000078
        /*09e0*/ 	.short	0x010a
        /*09e2*/ 	.byte	0xff
	.zero		1


	//   ....[140]....
        /*09e4*/ 	.word	0x0000a780
        /*09e8*/ 	.word	0x00000000
        /*09ec*/ 	.word	0x00000060
        /*09f0*/ 	.short	0x010a
        /*09f2*/ 	.byte	0xff
	.zero		1


	//   ....[141]....
        /*09f4*/ 	.word	0x0000a7e0
        /*09f8*/ 	.word	0x00000000
        /*09fc*/ 	.word	0x00000068
        /*0a00*/ 	.short	0x010a
        /*0a02*/ 	.byte	0xff
	.zero		1


	//   ....[142]....
        /*0a04*/ 	.word	0x0000a840
        /*0a08*/ 	.word	0x00000000
        /*0a0c*/ 	.word	0x00000070
        /*0a10*/ 	.short	0x010a
        /*0a12*/ 	.byte	0xff
	.zero		1


	//   ....[143]....
        /*0a14*/ 	.word	0x0000a890
        /*0a18*/ 	.word	0x00000003
        /*0a1c*/ 	.word	0x00000090
        /*0a20*/ 	.short	0x010a
        /*0a22*/ 	.byte	0xff
	.zero		1


	//   ....[144]....
        /*0a24*/ 	.word	0x0000a8e0
        /*0a28*/ 	.word	0x00000005
        /*0a2c*/ 	.word	0x00000040
        /*0a30*/ 	.short	0x010a
        /*0a32*/ 	.byte	0xff
	.zero		1


	//   ....[145]....
        /*0a34*/ 	.word	0x0000a930
        /*0a38*/ 	.word	0x0000005a
        /*0a3c*/ 	.word	0x000000b0
        /*0a40*/ 	.short	0x010a
        /*0a42*/ 	.byte	0xff
	.zero		1


	//   ....[146]....
        /*0a44*/ 	.word	0x0000a980
        /*0a48*/ 	.word	0x00000067
        /*0a4c*/ 	.word	0x00000040
        /*0a50*/ 	.short	0x010a
        /*0a52*/ 	.byte	0xff
	.zero		1


	//   ....[147]....
        /*0a54*/ 	.word	0x0000a9d0
        /*0a58*/ 	.word	0x00000067
        /*0a5c*/ 	.word	0x00000040
        /*0a60*/ 	.short	0x010a
        /*0a62*/ 	.byte	0xff
	.zero		1


	//   ....[148]....
        /*0a64*/ 	.word	0x0000aa20
        /*0a68*/ 	.word	0x00000066
        /*0a6c*/ 	.word	0x00000040
        /*0a70*/ 	.short	0x010a
        /*0a72*/ 	.byte	0xff
	.zero		1


	//----- nvinfo : EIATTR_NUM_MBARRIERS
	.align		4
.L_48:
        /*0a74*/ 	.byte	0x03, 0x38
        /*0a76*/ 	.short	0x0023


	//----- nvinfo : EIATTR_EXIT_INSTR_OFFSETS
	.align		4
        /*0a78*/ 	.byte	0x04, 0x1c
        /*0a7a*/ 	.short	(.L_50 - .L_49)


	//   ....[0]....
.L_49:
        /*0a7c*/ 	.word	0x00002ae0


	//   ....[1]....
        /*0a80*/ 	.word	0x00002fd0


	//   ....[2]....
        /*0a84*/ 	.word	0x00003030


	//   ....[3]....
        /*0a88*/ 	.word	0x00004260


	//   ....[4]....
        /*0a8c*/ 	.word	0x00005570


	//   ....[5]....
        /*0a90*/ 	.word	0x000055b0


	//   ....[6]....
        /*0a94*/ 	.word	0x00009d80


	//----- nvinfo : EIATTR_MAX_THREADS
	.align		4
.L_50:
        /*0a98*/ 	.byte	0x04, 0x05
        /*0a9a*/ 	.short	(.L_52 - .L_51)
.L_51:
        /*0a9c*/ 	.word	0x00000100
        /*0aa0*/ 	.word	0x00000001
        /*0aa4*/ 	.word	0x00000001


	//----- nvinfo : EIATTR_CRS_STACK_SIZE
	.align		4
.L_52:
        /*0aa8*/ 	.byte	0x04, 0x1e
        /*0aaa*/ 	.short	(.L_54 - .L_53)
.L_53:
        /*0aac*/ 	.word	0x00000000


	//----- nvinfo : EIATTR_CBANK_PARAM_SIZE
	.align		4
.L_54:
        /*0ab0*/ 	.byte	0x03, 0x19
        /*0ab2*/ 	.short	0x0800


	//----- nvinfo : EIATTR_PARAM_CBANK
	.align		4
        /*0ab4*/ 	.byte	0x04, 0x0a
        /*0ab6*/ 	.short	(.L_56 - .L_55)
	.align		4
.L_55:
        /*0ab8*/ 	.word	index@(.nv.constant0._ZN7cutlass13device_kernelINS_4gemm6kernel13GemmUniversalIN4cute5tupleIJiiiiEEENS1_10collective13CollectiveMmaINS1_35MainloopSm100TmaUmmaWarpSpecializedILi4ELi2ELi4ENS5_IJNS4_1CILi2EEESB_NSA_ILi1EEEEEEEENS5_IJNSA_ILi128EEENSA_ILi256EEENSA_ILi32EEEEEENS_12float_e5m2_tENS5_IJlSC_lEEESJ_SK_NS4_8TiledMMAINS4_8MMA_AtomIJNS4_10MMA_TraitsINS4_25SM100_MMA_F8F6F4_2x1SM_SSEJSJ_SJ_fSF_SG_NS4_17integral_constantINS4_4UMMA5MajorELSR_0EEESS_NSP_INSQ_7ScaleInELST_0EEESU_EEEEEENS4_6LayoutINS5_IJSC_SC_SC_EEENS5_IJNSA_ILi0EEESZ_SZ_EEEEENS5_IJNS4_10UnderscoreES12_S12_EEEEENS4_28SM100_TMA_2SM_LOAD_MULTICASTENS4_14ComposedLayoutINS4_7SwizzleILi1ELi4ELi3EEENS4_18smem_ptr_flag_bitsILi8EEENSX_INS5_IJNSA_ILi8EEESH_EEENS5_IJSH_SC_EEEEEEEvNS4_8identityENS4_18SM100_TMA_2SM_LOADES1F_vS1G_EENS_8epilogue10collective18CollectiveEpilogueINS1J_23Sm100TmaWarpSpecializedILi4ELi2ELi32ELb0ELb0EEEJNS5_IJNSA_ILi64EEESG_SH_EEENS5_IJNSX_IS1O_SC_EENSX_INS5_IJSH_SB_EEENS5_IJSC_SF_EEEEEEEESJ_SK_SJ_SK_NS1J_6fusion15FusionCallbacksIS1N_NS1V_17LinearCombinationISJ_fSJ_fLNS_15FloatRoundStyleE2EEES1P_S1U_JEEENS4_5SM1004TMEM4LOAD26SM100_TMEM_LOAD_32dp32b32xENS4_13SM90_TMA_LOADES1F_NS4_39AutoVectorizingCopyWithAssumedAlignmentILi128EEENS4_14SM90_TMA_STOREES1F_S27_S27_EEEvvEEEEvNT_6ParamsE)
        /*0abc*/ 	.short	0x0380
        /*0abe*/ 	.short	0x0800


	//----- nvinfo : EIATTR_SW_WAR
	.align		4
.L_56:
        /*0ac0*/ 	.byte	0x04, 0x36
        /*0ac2*/ 	.short	(.L_58 - .L_57)
.L_57:
        /*0ac4*/ 	.word	0x00000008
.L_58:


//--------------------- .nv.callgraph             --------------------------
	.section	.nv.callgraph,"",@"SHT_CUDA_CALLGRAPH"
	.align	4
	.sectionentsize	8
	.align		4
        /*0000*/ 	.word	0x00000000
	.align		4
        /*0004*/ 	.word	0xffffffff
	.align		4
        /*0008*/ 	.word	index@(_ZN7cutlass13device_kernelINS_4gemm6kernel13GemmUniversalIN4cute5tupleIJiiiiEEENS1_10collective13CollectiveMmaINS1_35MainloopSm100TmaUmmaWarpSpecializedILi4ELi2ELi4ENS5_IJNS4_1CILi2EEESB_NSA_ILi1EEEEEEEENS5_IJNSA_ILi128EEENSA_ILi256EEENSA_ILi32EEEEEENS_12float_e5m2_tENS5_IJlSC_lEEESJ_SK_NS4_8TiledMMAINS4_8MMA_AtomIJNS4_10MMA_TraitsINS4_25SM100_MMA_F8F6F4_2x1SM_SSEJSJ_SJ_fSF_SG_NS4_17integral_constantINS4_4UMMA5MajorELSR_0EEESS_NSP_INSQ_7ScaleInELST_0EEESU_EEEEEENS4_6LayoutINS5_IJSC_SC_SC_EEENS5_IJNSA_ILi0EEESZ_SZ_EEEEENS5_IJNS4_10UnderscoreES12_S12_EEEEENS4_28SM100_TMA_2SM_LOAD_MULTICASTENS4_14ComposedLayoutINS4_7SwizzleILi1ELi4ELi3EEENS4_18smem_ptr_flag_bitsILi8EEENSX_INS5_IJNSA_ILi8EEESH_EEENS5_IJSH_SC_EEEEEEEvNS4_8identityENS4_18SM100_TMA_2SM_LOADES1F_vS1G_EENS_8epilogue10collective18CollectiveEpilogueINS1J_23Sm100TmaWarpSpecializedILi4ELi2ELi32ELb0ELb0EEEJNS5_IJNSA_ILi64EEESG_SH_EEENS5_IJNSX_IS1O_SC_EENSX_INS5_IJSH_SB_EEENS5_IJSC_SF_EEEEEEEESJ_SK_SJ_SK_NS1J_6fusion15FusionCallbacksIS1N_NS1V_17LinearCombinationISJ_fSJ_fLNS_15FloatRoundStyleE2EEES1P_S1U_JEEENS4_5SM1004TMEM4LOAD26SM100_TMEM_LOAD_32dp32b32xENS4_13SM90_TMA_LOADES1F_NS4_39AutoVectorizingCopyWithAssumedAlignmentILi128EEENS4_14SM90_TMA_STOREES1F_S27_S27_EEEvvEEEEvNT_6ParamsE)
	.align		4
        /*000c*/ 	.word	index@(__assertfail)
	.align		4
        /*0010*/ 	.word	0x00000000
	.align		4
        /*0014*/ 	.word	0xfffffffe
	.align		4
        /*0018*/ 	.word	0x00000000
	.align		4
        /*001c*/ 	.word	0xfffffffd
	.align		4
        /*0020*/ 	.word	0x00000000
	.align		4
        /*0024*/ 	.word	0xfffffffc


//--------------------- .nv.constant4             --------------------------
	.section	.nv.constant4,"a",@progbits
	.align	8
	.align		8
.nv.constant4:
        /*0000*/ 	.dword	__assertfail
	.align		8
        /*0008*/ 	.dword	__unnamed_1
	.align		8
        /*0010*/ 	.dword	__unnamed_2
	.align		8
        /*0018*/ 	.dword	__unnamed_3
	.align		8
        /*0020*/ 	.dword	_ZN39_INTERNAL_b01a9c81_4_k_cu_16ec057f_95054cuda3std3__45__cpo5beginE
	.align		8
        /*0028*/ 	.dword	_ZN39_INTERNAL_b01a9c81_4_k_cu_16ec057f_95054cuda3std3__45__cpo3endE
	.align		8
        /*0030*/ 	.dword	_ZN39_INTERNAL_b01a9c81_4_k_cu_16ec057f_95054cuda3std3__45__cpo6cbeginE
	.align		8
        /*0038*/ 	.dword	_ZN39_INTERNAL_b01a9c81_4_k_cu_16ec057f_95054cuda3std3__45__cpo4cendE
	.align		8
        /*0040*/ 	.dword	_ZN39_INTERNAL_b01a9c81_4_k_cu_16ec057f_95054cuda3std3__441_GLOBAL__N__b01a9c81_4_k_cu_16ec057f_95056ignoreE
	.align		8
        /*0048*/ 	.dword	_ZN39_INTERNAL_b01a9c81_4_k_cu_16ec057f_95054cuda3std3__419piecewise_constructE
	.align		8
        /*0050*/ 	.dword	_ZN39_INTERNAL_b01a9c81_4_k_cu_16ec057f_95054cuda3std3__48in_placeE
	.align		8
        /*0058*/ 	.dword	_ZN39_INTERNAL_b01a9c81_4_k_cu_16ec057f_95054cuda3std6ranges3__45__cpo4swapE
	.align		8
        /*0060*/ 	.dword	_ZN39_INTERNAL_b01a9c81_4_k_cu_16ec057f_95054cuda3std6ranges3__45__cpo9iter_moveE
	.align		8
        /*0068*/ 	.dword	_ZN39_INTERNAL_b01a9c81_4_k_cu_16ec057f_95054cute7productE
	.align		8
        /*0070*/ 	.dword	_ZN39_INTERNAL_b01a9c81_4_k_cu_16ec057f_95054cute1_E
	.align		8
        /*0078*/ 	.dword	$str$25
	.align		8
        /*0080*/ 	.dword	$str$26
	.align		8
        /*0088*/ 	.dword	$str$27
	.align		8
        /*0090*/ 	.dword	$str$28


//--------------------- .text._ZN7cutlass13device_kernelINS_4gemm6kernel13GemmUniversalIN4cute5tupleIJiiiiEEENS1_10collective13CollectiveMmaINS1_35MainloopSm100TmaUmmaWarpSpecializedILi4ELi2ELi4ENS5_IJNS4_1CILi2EEESB_NSA_ILi1EEEEEEEENS5_IJNSA_ILi128EEENSA_ILi256EEENSA_ILi32EEEEEENS_12float_e5m2_tENS5_IJlSC_lEEESJ_SK_NS4_8TiledMMAINS4_8MMA_AtomIJNS4_10MMA_TraitsINS4_25SM100_MMA_F8F6F4_2x1SM_SSEJSJ_SJ_fSF_SG_NS4_17integral_constantINS4_4UMMA5MajorELSR_0EEESS_NSP_INSQ_7ScaleInELST_0EEESU_EEEEEENS4_6LayoutINS5_IJSC_SC_SC_EEENS5_IJNSA_ILi0EEESZ_SZ_EEEEENS5_IJNS4_10UnderscoreES12_S12_EEEEENS4_28SM100_TMA_2SM_LOAD_MULTICASTENS4_14ComposedLayoutINS4_7SwizzleILi1ELi4ELi3EEENS4_18smem_ptr_flag_bitsILi8EEENSX_INS5_IJNSA_ILi8EEESH_EEENS5_IJSH_SC_EEEEEEEvNS4_8identityENS4_18SM100_TMA_2SM_LOADES1F_vS1G_EENS_8epilogue10collective18CollectiveEpilogueINS1J_23Sm100TmaWarpSpecializedILi4ELi2ELi32ELb0ELb0EEEJNS5_IJNSA_ILi64EEESG_SH_EEENS5_IJNSX_IS1O_SC_EENSX_INS5_IJSH_SB_EEENS5_IJSC_SF_EEEEEEEESJ_SK_SJ_SK_NS1J_6fusion15FusionCallbacksIS1N_NS1V_17LinearCombinationISJ_fSJ_fLNS_15FloatRoundStyleE2EEES1P_S1U_JEEENS4_5SM1004TMEM4LOAD26SM100_TMEM_LOAD_32dp32b32xENS4_13SM90_TMA_LOADES1F_NS4_39AutoVectorizingCopyWithAssumedAlignmentILi128EEENS4_14SM90_TMA_STOREES1F_S27_S27_EEEvvEEEEvNT_6ParamsE --------------------------
	.section	.text._ZN7cutlass13device_kernelINS_4gemm6kernel13GemmUniversalIN4cute5tupleIJiiiiEEENS1_10collective13CollectiveMmaINS1_35MainloopSm100TmaUmmaWarpSpecializedILi4ELi2ELi4ENS5_IJNS4_1CILi2EEESB_NSA_ILi1EEEEEEEENS5_IJNSA_ILi128EEENSA_ILi256EEENSA_ILi32EEEEEENS_12float_e5m2_tENS5_IJlSC_lEEESJ_SK_NS4_8TiledMMAINS4_8MMA_AtomIJNS4_10MMA_TraitsINS4_25SM100_MMA_F8F6F4_2x1SM_SSEJSJ_SJ_fSF_SG_NS4_17integral_constantINS4_4UMMA5MajorELSR_0EEESS_NSP_INSQ_7ScaleInELST_0EEESU_EEEEEENS4_6LayoutINS5_IJSC_SC_SC_EEENS5_IJNSA_ILi0EEESZ_SZ_EEEEENS5_IJNS4_10UnderscoreES12_S12_EEEEENS4_28SM100_TMA_2SM_LOAD_MULTICASTENS4_14ComposedLayoutINS4_7SwizzleILi1ELi4ELi3EEENS4_18smem_ptr_flag_bitsILi8EEENSX_INS5_IJNSA_ILi8EEESH_EEENS5_IJSH_SC_EEEEEEEvNS4_8identityENS4_18SM100_TMA_2SM_LOADES1F_vS1G_EENS_8epilogue10collective18CollectiveEpilogueINS1J_23Sm100TmaWarpSpecializedILi4ELi2ELi32ELb0ELb0EEEJNS5_IJNSA_ILi64EEESG_SH_EEENS5_IJNSX_IS1O_SC_EENSX_INS5_IJSH_SB_EEENS5_IJSC_SF_EEEEEEEESJ_SK_SJ_SK_NS1J_6fusion15FusionCallbacksIS1N_NS1V_17LinearCombinationISJ_fSJ_fLNS_15FloatRoundStyleE2EEES1P_S1U_JEEENS4_5SM1004TMEM4LOAD26SM100_TMEM_LOAD_32dp32b32xENS4_13SM90_TMA_LOADES1F_NS4_39AutoVectorizingCopyWithAssumedAlignmentILi128EEENS4_14SM90_TMA_STOREES1F_S27_S27_EEEvvEEEEvNT_6ParamsE,"ax",@progbits
	.align	128
.text._ZN7cutlass13device_kernelINS_4gemm6kernel13GemmUniversalIN4cute5tupleIJiiiiEEENS1_10collective13CollectiveMmaINS1_35MainloopSm100TmaUmmaWarpSpecializedILi4ELi2ELi4ENS5_IJNS4_1CILi2EEESB_NSA_ILi1EEEEEEEENS5_IJNSA_ILi128EEENSA_ILi256EEENSA_ILi32EEEEEENS_12float_e5m2_tENS5_IJlSC_lEEESJ_SK_NS4_8TiledMMAINS4_8MMA_AtomIJNS4_10MMA_TraitsINS4_25SM100_MMA_F8F6F4_2x1SM_SSEJSJ_SJ_fSF_SG_NS4_17integral_constantINS4_4UMMA5MajorELSR_0EEESS_NSP_INSQ_7ScaleInELST_0EEESU_EEEEEENS4_6LayoutINS5_IJSC_SC_SC_EEENS5_IJNSA_ILi0EEESZ_SZ_EEEEENS5_IJNS4_10UnderscoreES12_S12_EEEEENS4_28SM100_TMA_2SM_LOAD_MULTICASTENS4_14ComposedLayoutINS4_7SwizzleILi1ELi4ELi3EEENS4_18smem_ptr_flag_bitsILi8EEENSX_INS5_IJNSA_ILi8EEESH_EEENS5_IJSH_SC_EEEEEEEvNS4_8identityENS4_18SM100_TMA_2SM_LOADES1F_vS1G_EENS_8epilogue10collective18CollectiveEpilogueINS1J_23Sm100TmaWarpSpecializedILi4ELi2ELi32ELb0ELb0EEEJNS5_IJNSA_ILi64EEESG_SH_EEENS5_IJNSX_IS1O_SC_EENSX_INS5_IJSH_SB_EEENS5_IJSC_SF_EEEEEEEESJ_SK_SJ_SK_NS1J_6fusion15FusionCallbacksIS1N_NS1V_17LinearCombinationISJ_fSJ_fLNS_15FloatRoundStyleE2EEES1P_S1U_JEEENS4_5SM1004TMEM4LOAD26SM100_TMEM_LOAD_32dp32b32xENS4_13SM90_TMA_LOADES1F_NS4_39AutoVectorizingCopyWithAssumedAlignmentILi128EEENS4_14SM90_TMA_STOREES1F_S27_S27_EEEvvEEEEvNT_6ParamsE:
        .type           _ZN7cutlass13device_kernelINS_4gemm6kernel13GemmUniversalIN4cute5tupleIJiiiiEEENS1_10collective13CollectiveMmaINS1_35MainloopSm100TmaUmmaWarpSpecializedILi4ELi2ELi4ENS5_IJNS4_1CILi2EEESB_NSA_ILi1EEEEEEEENS5_IJNSA_ILi128EEENSA_ILi256EEENSA_ILi32EEEEEENS_12float_e5m2_tENS5_IJlSC_lEEESJ_SK_NS4_8TiledMMAINS4_8MMA_AtomIJNS4_10MMA_TraitsINS4_25SM100_MMA_F8F6F4_2x1SM_SSEJSJ_SJ_fSF_SG_NS4_17integral_constantINS4_4UMMA5MajorELSR_0EEESS_NSP_INSQ_7ScaleInELST_0EEESU_EEEEEENS4_6LayoutINS5_IJSC_SC_SC_EEENS5_IJNSA_ILi0EEESZ_SZ_EEEEENS5_IJNS4_10UnderscoreES12_S12_EEEEENS4_28SM100_TMA_2SM_LOAD_MULTICASTENS4_14ComposedLayoutINS4_7SwizzleILi1ELi4ELi3EEENS4_18smem_ptr_flag_bitsILi8EEENSX_INS5_IJNSA_ILi8EEESH_EEENS5_IJSH_SC_EEEEEEEvNS4_8identityENS4_18SM100_TMA_2SM_LOADES1F_vS1G_EENS_8epilogue10collective18CollectiveEpilogueINS1J_23Sm100TmaWarpSpecializedILi4ELi2ELi32ELb0ELb0EEEJNS5_IJNSA_ILi64EEESG_SH_EEENS5_IJNSX_IS1O_SC_EENSX_INS5_IJSH_SB_EEENS5_IJSC_SF_EEEEEEEESJ_SK_SJ_SK_NS1J_6fusion15FusionCallbacksIS1N_NS1V_17LinearCombinationISJ_fSJ_fLNS_15FloatRoundStyleE2EEES1P_S1U_JEEENS4_5SM1004TMEM4LOAD26SM100_TMEM_LOAD_32dp32b32xENS4_13SM90_TMA_LOADES1F_NS4_39AutoVectorizingCopyWithAssumedAlignmentILi128EEENS4_14SM90_TMA_STOREES1F_S27_S27_EEEvvEEEEvNT_6ParamsE,@function
        .size           _ZN7cutlass13device_kernelINS_4gemm6kernel13GemmUniversalIN4cute5tupleIJiiiiEEENS1_10collective13CollectiveMmaINS1_35MainloopSm100TmaUmmaWarpSpecializedILi4ELi2ELi4ENS5_IJNS4_1CILi2EEESB_NSA_ILi1EEEEEEEENS5_IJNSA_ILi128EEENSA_ILi256EEENSA_ILi32EEEEEENS_12float_e5m2_tENS5_IJlSC_lEEESJ_SK_NS4_8TiledMMAINS4_8MMA_AtomIJNS4_10MMA_TraitsINS4_25SM100_MMA_F8F6F4_2x1SM_SSEJSJ_SJ_fSF_SG_NS4_17integral_constantINS4_4UMMA5MajorELSR_0EEESS_NSP_INSQ_7ScaleInELST_0EEESU_EEEEEENS4_6LayoutINS5_IJSC_SC_SC_EEENS5_IJNSA_ILi0EEESZ_SZ_EEEEENS5_IJNS4_10UnderscoreES12_S12_EEEEENS4_28SM100_TMA_2SM_LOAD_MULTICASTENS4_14ComposedLayoutINS4_7SwizzleILi1ELi4ELi3EEENS4_18smem_ptr_flag_bitsILi8EEENSX_INS5_IJNSA_ILi8EEESH_EEENS5_IJSH_SC_EEEEEEEvNS4_8identityENS4_18SM100_TMA_2SM_LOADES1F_vS1G_EENS_8epilogue10collective18CollectiveEpilogueINS1J_23Sm100TmaWarpSpecializedILi4ELi2ELi32ELb0ELb0EEEJNS5_IJNSA_ILi64EEESG_SH_EEENS5_IJNSX_IS1O_SC_EENSX_INS5_IJSH_SB_EEENS5_IJSC_SF_EEEEEEEESJ_SK_SJ_SK_NS1J_6fusion15FusionCallbacksIS1N_NS1V_17LinearCombinationISJ_fSJ_fLNS_15FloatRoundStyleE2EEES1P_S1U_JEEENS4_5SM1004TMEM4LOAD26SM100_TMEM_LOAD_32dp32b32xENS4_13SM90_TMA_LOADES1F_NS4_39AutoVectorizingCopyWithAssumedAlignmentILi128EEENS4_14SM90_TMA_STOREES1F_S27_S27_EEEvvEEEEvNT_6ParamsE,(.L_x_191 - _ZN7cutlass13device_kernelINS_4gemm6kernel13GemmUniversalIN4cute5tupleIJiiiiEEENS1_10collective13CollectiveMmaINS1_35MainloopSm100TmaUmmaWarpSpecializedILi4ELi2ELi4ENS5_IJNS4_1CILi2EEESB_NSA_ILi1EEEEEEEENS5_IJNSA_ILi128EEENSA_ILi256EEENSA_ILi32EEEEEENS_12float_e5m2_tENS5_IJlSC_lEEESJ_SK_NS4_8TiledMMAINS4_8MMA_AtomIJNS4_10MMA_TraitsINS4_25SM100_MMA_F8F6F4_2x1SM_SSEJSJ_SJ_fSF_SG_NS4_17integral_constantINS4_4UMMA5MajorELSR_0EEESS_NSP_INSQ_7ScaleInELST_0EEESU_EEEEEENS4_6LayoutINS5_IJSC_SC_SC_EEENS5_IJNSA_ILi0EEESZ_SZ_EEEEENS5_IJNS4_10UnderscoreES12_S12_EEEEENS4_28SM100_TMA_2SM_LOAD_MULTICASTENS4_14ComposedLayoutINS4_7SwizzleILi1ELi4ELi3EEENS4_18smem_ptr_flag_bitsILi8EEENSX_INS5_IJNSA_ILi8EEESH_EEENS5_IJSH_SC_EEEEEEEvNS4_8identityENS4_18SM100_TMA_2SM_LOADES1F_vS1G_EENS_8epilogue10collective18CollectiveEpilogueINS1J_23Sm100TmaWarpSpecializedILi4ELi2ELi32ELb0ELb0EEEJNS5_IJNSA_ILi64EEESG_SH_EEENS5_IJNSX_IS1O_SC_EENSX_INS5_IJSH_SB_EEENS5_IJSC_SF_EEEEEEEESJ_SK_SJ_SK_NS1J_6fusion15FusionCallbacksIS1N_NS1V_17LinearCombinationISJ_fSJ_fLNS_15FloatRoundStyleE2EEES1P_S1U_JEEENS4_5SM1004TMEM4LOAD26SM100_TMEM_LOAD_32dp32b32xENS4_13SM90_TMA_LOADES1F_NS4_39AutoVectorizingCopyWithAssumedAlignmentILi128EEENS4_14SM90_TMA_STOREES1F_S27_S27_EEEvvEEEEvNT_6ParamsE)
        .other          _ZN7cutlass13device_kernelINS_4gemm6kernel13GemmUniversalIN4cute5tupleIJiiiiEEENS1_10collective13CollectiveMmaINS1_35MainloopSm100TmaUmmaWarpSpecializedILi4ELi2ELi4ENS5_IJNS4_1CILi2EEESB_NSA_ILi1EEEEEEEENS5_IJNSA_ILi128EEENSA_ILi256EEENSA_ILi32EEEEEENS_12float_e5m2_tENS5_IJlSC_lEEESJ_SK_NS4_8TiledMMAINS4_8MMA_AtomIJNS4_10MMA_TraitsINS4_25SM100_MMA_F8F6F4_2x1SM_SSEJSJ_SJ_fSF_SG_NS4_17integral_constantINS4_4UMMA5MajorELSR_0EEESS_NSP_INSQ_7ScaleInELST_0EEESU_EEEEEENS4_6LayoutINS5_IJSC_SC_SC_EEENS5_IJNSA_ILi0EEESZ_SZ_EEEEENS5_IJNS4_10UnderscoreES12_S12_EEEEENS4_28SM100_TMA_2SM_LOAD_MULTICASTENS4_14ComposedLayoutINS4_7SwizzleILi1ELi4ELi3EEENS4_18smem_ptr_flag_bitsILi8EEENSX_INS5_IJNSA_ILi8EEESH_EEENS5_IJSH_SC_EEEEEEEvNS4_8identityENS4_18SM100_TMA_2SM_LOADES1F_vS1G_EENS_8epilogue10collective18CollectiveEpilogueINS1J_23Sm100TmaWarpSpecializedILi4ELi2ELi32ELb0ELb0EEEJNS5_IJNSA_ILi64EEESG_SH_EEENS5_IJNSX_IS1O_SC_EENSX_INS5_IJSH_SB_EEENS5_IJSC_SF_EEEEEEEESJ_SK_SJ_SK_NS1J_6fusion15FusionCallbacksIS1N_NS1V_17LinearCombinationISJ_fSJ_fLNS_15FloatRoundStyleE2EEES1P_S1U_JEEENS4_5SM1004TMEM4LOAD26SM100_TMEM_LOAD_32dp32b32xENS4_13SM90_TMA_LOADES1F_NS4_39AutoVectorizingCopyWithAssumedAlignmentILi128EEENS4_14SM90_TMA_STOREES1F_S27_S27_EEEvvEEEEvNT_6ParamsE,@"STO_CUDA_ENTRY STV_DEFAULT"
_ZN7cutlass13device_kernelINS_4gemm6kernel13GemmUniversalIN4cute5tupleIJiiiiEEENS1_10collective13CollectiveMmaINS1_35MainloopSm100TmaUmmaWarpSpecializedILi4ELi2ELi4ENS5_IJNS4_1CILi2EEESB_NSA_ILi1EEEEEEEENS5_IJNSA_ILi128EEENSA_ILi256EEENSA_ILi32EEEEEENS_12float_e5m2_tENS5_IJlSC_lEEESJ_SK_NS4_8TiledMMAINS4_8MMA_AtomIJNS4_10MMA_TraitsINS4_25SM100_MMA_F8F6F4_2x1SM_SSEJSJ_SJ_fSF_SG_NS4_17integral_constantINS4_4UMMA5MajorELSR_0EEESS_NSP_INSQ_7ScaleInELST_0EEESU_EEEEEENS4_6LayoutINS5_IJSC_SC_SC_EEENS5_IJNSA_ILi0EEESZ_SZ_EEEEENS5_IJNS4_10UnderscoreES12_S12_EEEEENS4_28SM100_TMA_2SM_LOAD_MULTICASTENS4_14ComposedLayoutINS4_7SwizzleILi1ELi4ELi3EEENS4_18smem_ptr_flag_bitsILi8EEENSX_INS5_IJNSA_ILi8EEESH_EEENS5_IJSH_SC_EEEEEEEvNS4_8identityENS4_18SM100_TMA_2SM_LOADES1F_vS1G_EENS_8epilogue10collective18CollectiveEpilogueINS1J_23Sm100TmaWarpSpecializedILi4ELi2ELi32ELb0ELb0EEEJNS5_IJNSA_ILi64EEESG_SH_EEENS5_IJNSX_IS1O_SC_EENSX_INS5_IJSH_SB_EEENS5_IJSC_SF_EEEEEEEESJ_SK_SJ_SK_NS1J_6fusion15FusionCallbacksIS1N_NS1V_17LinearCombinationISJ_fSJ_fLNS_15FloatRoundStyleE2EEES1P_S1U_JEEENS4_5SM1004TMEM4LOAD26SM100_TMEM_LOAD_32dp32b32xENS4_13SM90_TMA_LOADES1F_NS4_39AutoVectorizingCopyWithAssumedAlignmentILi128EEENS4_14SM90_TMA_STOREES1F_S27_S27_EEEvvEEEEvNT_6ParamsE:
[----:B------:R-:W1:Y:S01]  /*0000*/  LDC R1, c[0x0][0x37c] ;  /* 0x0000df00ff017b82 */ /* 0x000e620000000800 */
[----:B------:R-:W2:Y:S01]  /*0010*/  S2R R97, SR_TID.X ;  /* 0x0000000000617919 */ /* 0x000ea20000002100 */
[----:B------:R-:W3:Y:S06]  /*0020*/  LDCU.64 UR8, c[0x0][0x890] ;  /* 0x00011200ff0877ac */ /* 0x000eec0008000a00 */
[----:B------:R-:W4:Y:S01]  /*0030*/  S2UR UR58, SR_CgaCtaId ;  /* 0x00000000003a79c3 */ /* 0x000f220000008800 */
[----:B------:R-:W-:Y:S02]  /*0040*/  PRMT R86, RZ, 0x7610, R86 ;  /* 0x00007610ff567816 */ /* 0x000fe40000000056 */
[----:B------:R-:W-:Y:S01]  /*0050*/  ELECT P1, URZ, PT ;  /* 0x0000000000ff782f */ /* 0x000fe20003820000 */
[----:B---3--:R-:W-:-:S04]  /*0060*/  UISETP.NE.U32.AND UP0, UPT, UR8, URZ, UPT ;  /* 0x000000ff0800728c */ /* 0x008fc8000bf05070 */
[----:B------:R-:W-:Y:S02]  /*0070*/  UISETP.NE.AND.EX UP0, UPT, UR9, URZ, UPT, UP0 ;  /* 0x000000ff0900728c */ /* 0x000fe4000bf05300 */
[----:B----4-:R-:W-:Y:S02]  /*0080*/  ULOP3.LUT UR27, UR58, 0x1, URZ, 0xc0, !UPT ;  /* 0x000000013a1b7892 */ /* 0x010fe4000f8ec0ff */
[----:B------:R-:W-:Y:S01]  /*0090*/  ULOP3.LUT UR29, UR58, 0x1, URZ, 0x3c, !UPT ;  /* 0x000000013a1d7892 */ /* 0x000fe2000f8e3cff */
[----:B--2---:R-:W-:-:S05]  /*00a0*/  SHF.R.U32.HI R87, RZ, 0x5, R97 ;  /* 0x00000005ff577819 */ /* 0x004fca0000011661 */
[----:B------:R-:W2:Y:S02]  /*00b0*/  SHFL.IDX PT, R0, R87, RZ, 0x1f ;  /* 0x00001fff57007589 */ /* 0x000ea400000e0000 */
[----:B--2---:R-:W-:Y:S01]  /*00c0*/  R2UR UR13, R0 ;  /* 0x00000000000d72ca */ /* 0x004fe200000e0000 */
[----:B-1----:R-:W-:-:S14]  /*00d0*/  BRA.U UP0, `(.L_x_0) ;  /* 0x0000000100307547 */ /* 0x002fdc000b800000 */
[----:B------:R-:W1:Y:S02]  /*00e0*/  LDCU.64 UR4, c[0x0][0x888] ;  /* 0x00011100ff0477ac */ /* 0x000e640008000a00 */
[----:B-1----:R-:W-:-:S04]  /*00f0*/  UISETP.NE.U32.AND UP0, UPT, UR4, URZ, UPT ;  /* 0x000000ff0400728c */ /* 0x002fc8000bf05070 */
[----:B------:R-:W-:-:S09]  /*0100*/  UISETP.NE.AND.EX UP0, UPT, UR5, URZ, UPT, UP0 ;  /* 0x000000ff0500728c */ /* 0x000fd2000bf05300 */
[----:B------:R-:W-:Y:S05]  /*0110*/  BRA.U !UP0, `(.L_x_1) ;  /* 0x0000000108147547 */ /* 0x000fea000b800000 */
[----:B------:R-:W1:Y:S01]  /*0120*/  LDC.64 R2, c[0x0][0x888] ;  /* 0x00022200ff027b82 */ /* 0x000e620000000a00 */
[----:B------:R-:W1:Y:S02]  /*0130*/  LDCU.64 UR4, c[0x0][0x358] ;  /* 0x00006b00ff0477ac */ /* 0x000e640008000a00 */
[----:B-1----:R1:W5:Y:S01]  /*0140*/  LDG.E R41, desc[UR4][R2.64] ;  /* 0x0000000402297981 */ /* 0x002362000c1e1900 */
[----:B------:R-:W-:Y:S01]  /*0150*/  HFMA2 R86, -RZ, RZ, 0, 5.9604644775390625e-08 ;  /* 0x00000001ff567431 */ /* 0x000fe200000001ff */
[----:B------:R-:W-:Y:S05]  /*0160*/  BRA `(.L_x_0) ;  /* 0x00000000000c7947 */ /* 0x000fea0003800000 */
.L_x_1:
[----:B------:R-:W1:Y:S01]  /*0170*/  LDCU UR4, c[0x0][0x880] ;  /* 0x00011000ff0477ac */ /* 0x000e620008000800 */
[----:B------:R-:W-:Y:S01]  /*0180*/  HFMA2 R86, -RZ, RZ, 0, 5.9604644775390625e-08 ;  /* 0x00000001ff567431 */ /* 0x000fe200000001ff */
[----:B-1----:R-:W-:-:S07]  /*0190*/  MOV R41, UR4 ;  /* 0x0000000400297c02 */ /* 0x002fce0008000f00 */
.L_x_0:
[----:B------:R-:W2:Y:S02]  /*01a0*/  LDCU.64 UR4, c[0x0][0x8b0] ;  /* 0x00011600ff0477ac */ /* 0x000ea40008000a00 */
[----:B--2---:R-:W-:-:S04]  /*01b0*/  UISETP.NE.U32.AND UP0, UPT, UR4, URZ, UPT ;  /* 0x000000ff0400728c */ /* 0x004fc8000bf05070 */
[----:B------:R-:W-:-:S09]  /*01c0*/  UISETP.NE.AND.EX UP0, UPT, UR5, URZ, UPT, UP0 ;  /* 0x000000ff0500728c */ /* 0x000fd2000bf05300 */
[----:B------:R-:W-:Y:S05]  /*01d0*/  BRA.U UP0, `(.L_x_2) ;  /* 0x0000000100287547 */ /* 0x000fea000b800000 */
[----:B------:R-:W2:Y:S02]  /*01e0*/  LDCU.64 UR4, c[0x0][0x8a8] ;  /* 0x00011500ff0477ac */ /* 0x000ea40008000a00 */
[----:B--2---:R-:W-:-:S04]  /*01f0*/  UISETP.NE.U32.AND UP0, UPT, UR4, URZ, UPT ;  /* 0x000000ff0400728c */ /* 0x004fc8000bf05070 */
[----:B------:R-:W-:-:S09]  /*0200*/  UISETP.NE.AND.EX UP0, UPT, UR5, URZ, UPT, UP0 ;  /* 0x000000ff0500728c */ /* 0x000fd2000bf05300 */
[----:B------:R-:W-:Y:S05]  /*0210*/  BRA.U !UP0, `(.L_x_3) ;  /* 0x0000000108107547 */ /* 0x000fea000b800000 */
[----:B------:R-:W2:Y:S01]  /*0220*/  LDC.64 R38, c[0x0][0x8a8] ;  /* 0x00022a00ff267b82 */ /* 0x000ea20000000a00 */
[----:B------:R-:W2:Y:S02]  /*0230*/  LDCU.64 UR4, c[0x0][0x358] ;  /* 0x00006b00ff0477ac */ /* 0x000ea40008000a00 */
[----:B--2---:R2:W5:Y:S01]  /*0240*/  LDG.E R38, desc[UR4][R38.64] ;  /* 0x0000000426267981 */ /* 0x004562000c1e1900 */
[----:B------:R-:W-:Y:S05]  /*0250*/  BRA `(.L_x_2) ;  /* 0x0000000000087947 */ /* 0x000fea0003800000 */
.L_x_3:
[----:B------:R-:W2:Y:S02]  /*0260*/  LDCU UR4, c[0x0][0x8a0] ;  /* 0x00011400ff0477ac */ /* 0x000ea40008000800 */
[----:B--2---:R-:W-:Y:S02]  /*0270*/  MOV R38, UR4 ;  /* 0x0000000400267c02 */ /* 0x004fe40008000f00 */
.L_x_2:
[----:B------:R-:W-:Y:S01]  /*0280*/  IMAD.U32 R0, RZ, RZ, UR13 ;  /* 0x0000000dff007e24 */ /* 0x000fe2000f8e00ff */
[----:B------:R-:W-:Y:S04]  /*0290*/  BSSY.RECONVERGENT B0, `(.L_x_4) ;  /* 0x000000c000007945 */ /* 0x000fe80003800200 */
[C---:B------:R-:W-:Y:S02]  /*02a0*/  ISETP.NE.OR P2, PT, R0.reuse, 0x1, !P1 ;  /* 0x000000010000780c */ /* 0x040fe40004f45670 */
[----:B------:R-:W-:-:S11]  /*02b0*/  ISETP.NE.OR P0, PT, R0, 0x3, !P1 ;  /* 0x000000030000780c */ /* 0x000fd60004f05670 */
[----:B------:R-:W-:Y:S05]  /*02c0*/  @P2 BRA `(.L_x_5) ;  /* 0x0000000000202947 */ /* 0x000fea0003800000 */
[----:B------:R-:W3:Y:S02]  /*02d0*/  LDCU.64 UR4, c[0x0][0x348] ;  /* 0x00006900ff0477ac */ /* 0x000ee40008000a00 */
[----:B---3--:R-:W-:Y:S02]  /*02e0*/  UIADD3 UR6, UP1, UPT, UR4, 0x80, URZ ;  /* 0x0000008004067890 */ /* 0x008fe4000ff3e0ff */
[----:B------:R-:W-:Y:S02]  /*02f0*/  UIADD3 UR4, UP0, UPT, UR4, 0x180, URZ ;  /* 0x0000018004047890 */ /* 0x000fe4000ff1e0ff */
[----:B------:R-:W-:Y:S02]  /*0300*/  UIADD3.X UR7, UPT, UPT, URZ, UR5, URZ, UP1, !UPT ;  /* 0x00000005ff077290 */ /* 0x000fe40008ffe4ff */
[----:B------:R-:W-:-:S07]  /*0310*/  UIADD3.X UR5, UPT, UPT, URZ, UR5, URZ, UP0, !UPT ;  /* 0x00000005ff057290 */ /* 0x000fce00087fe4ff */
[----:B------:R3:W-:Y:S02]  /*0320*/  UTMACCTL.PF [UR6] ;  /* 0x00000000060079b9 */ /* 0x0007e40008040000 */
[----:B------:R3:W-:Y:S02]  /*0330*/  UTMACCTL.PF [UR4] ;  /* 0x00000000040079b9 */ /* 0x0007e40008040000 */
[----:B---3--:R-:W-:Y:S01]  /*0340*/  NOP ;  /* 0x0000000000007918 */ /* 0x008fe20000000000 */
.L_x_5:
[----:B------:R-:W-:Y:S05]  /*0350*/  BSYNC.RECONVERGENT B0 ;  /* 0x0000000000007941 */ /* 0x000fea0003800200 */
.L_x_4:
[----:B------:R-:W-:Y:S04]  /*0360*/  BSSY.RECONVERGENT B0, `(.L_x_6) ;  /* 0x000000a000007945 */ /* 0x000fe80003800200 */
        /* <DEDUP_REMOVED lines=9> */
.L_x_7:
[----:B------:R-:W-:Y:S05]  /*0400*/  BSYNC.RECONVERGENT B0 ;  /* 0x0000000000007941 */ /* 0x000fea0003800200 */
.L_x_6:
[----:B------:R-:W3:Y:S01]  /*0410*/  LDCU.64 UR4, c[0x0][0x888] ;  /* 0x00011100ff0477ac */ /* 0x000ee20008000a00 */
[----:B------:R-:W-:Y:S02]  /*0420*/  UISETP.EQ.U32.AND UP1, UPT, UR8, URZ, UPT ;  /* 0x000000ff0800728c */ /* 0x000fe4000bf22070 */
[----:B------:R-:W-:Y:S02]  /*0430*/  UPLOP3.LUT UP3, UPT, UPT, UPT, UPT, 0x80, 0x8 ;  /* 0x000000000008789c */ /* 0x000fe40003f6f070 */
[----:B---3--:R-:W-:-:S04]  /*0440*/  UISETP.NE.U32.AND UP0, UPT, UR4, URZ, UPT ;  /* 0x000000ff0400728c */ /* 0x008fc8000bf05070 */
[----:B------:R-:W-:-:S04]  /*0450*/  UISETP.NE.AND.EX UP0, UPT, UR5, URZ, UPT, UP0 ;  /* 0x000000ff0500728c */ /* 0x000fc8000bf05300 */
[----:B------:R-:W-:-:S04]  /*0460*/  UISETP.EQ.OR.EX UP2, UPT, UR9, URZ, !UP0, UP1 ;  /* 0x000000ff0900728c */ /* 0x000fc8000c742710 */
[----:B------:R-:W-:-:S06]  /*0470*/  UP2UR UR4, UPR, URZ, 0x4 ;  /* 0x00000004ff047883 */ /* 0x000fcc0008000000 */
[----:B------:R-:W-:Y:S01]  /*0480*/  MOV R89, UR4 ;  /* 0x0000000400597c02 */ /* 0x000fe20008000f00 */
[----:B------:R-:W-:Y:S06]  /*0490*/  BRA.U !UP2, `(.L_x_8) ;  /* 0x000000010a207547 */ /* 0x000fec000b800000 */
[----:B------:R-:W-:Y:S01]  /*04a0*/  UISETP.NE.U32.AND UP1, UPT, UR8, URZ, UPT ;  /* 0x000000ff0800728c */ /* 0x000fe2000bf25070 */
[----:B-----5:R-:W-:Y:S01]  /*04b0*/  FSETP.NEU.AND P0, PT, R41, RZ, PT ;  /* 0x000000ff2900720b */ /* 0x020fe20003f0d000 */
[----:B------:R-:W-:Y:S02]  /*04c0*/  USEL UR4, URZ, 0xffffffff, UP0 ;  /* 0xffffffffff047887 */ /* 0x000fe40008000000 */
[----:B------:R-:W-:-:S10]  /*04d0*/  UISETP.NE.AND.EX UP1, UPT, UR9, URZ, UPT, UP1 ;  /* 0x000000ff0900728c */ /* 0x000fd4000bf25310 */
[----:B------:R-:W-:Y:S01]  /*04e0*/  VOTEU.ANY UP0, P0 ;  /* 0x0000000000ff7886 */ /* 0x000fe20000000100 */
[----:B------:R-:W-:-:S04]  /*04f0*/  @!UP1 USEL UR4, URZ, 0xffffffff, UP0 ;  /* 0xffffffffff049887 */ /* 0x000fc80008000000 */
[----:B------:R-:W-:-:S04]  /*0500*/  ULOP3.LUT UR4, UR4, 0x1, URZ, 0xc0, !UPT ;  /* 0x0000000104047892 */ /* 0x000fc8000f8ec0ff */
[----:B------:R-:W-:-:S11]  /*0510*/  UISETP.NE.U32.AND UP3, UPT, UR4, 0x1, UPT ;  /* 0x000000010400788c */ /* 0x000fd6000bf65070 */
.L_x_8:
[----:B------:R-:W3:Y:S01]  /*0520*/  SHFL.IDX PT, R0, R87, RZ, 0x1f ;  /* 0x00001fff57007589 */ /* 0x000ee200000e0000 */
[----:B------:R-:W-:-:S04]  /*0530*/  UISETP.NE.AND UP0, UPT, UR13, 0x2, UPT ;  /* 0x000000020d00788c */ /* 0x000fc8000bf05270 */
[----:B------:R-:W-:Y:S02]  /*0540*/  UISETP.EQ.AND UP1, UPT, UR27, URZ, !UP0 ;  /* 0x000000ff1b00728c */ /* 0x000fe4000c722270 */
[----:B------:R-:W-:-:S04]  /*0550*/  USEL UR53, URZ, 0x1, UP0 ;  /* 0x00000001ff357887 */ /* 0x000fc80008000000 */
[----:B------:R-:W-:Y:S02]  /*0560*/  PLOP3.LUT P3, PT, P1, PT, UP1, 0x80, 0x8 ;  /* 0x000000000008781c */ /* 0x000fe40000f6f018 */
[----:B---3--:R-:W-:-:S13]  /*0570*/  ISETP.NE.AND P0, PT, R0, RZ, PT ;  /* 0x000000ff0000720c */ /* 0x008fda0003f05270 */
[----:B------:R-:W-:Y:S05]  /*0580*/  @P0 BRA `(.L_x_9) ;  /* 0x0000000000540947 */ /* 0x000fea0003800000 */
[----:B------:R-:W-:Y:S01]  /*0590*/  UMOV UR4, 0x400 ;  /* 0x0000040000047882 */ /* 0x000fe20000000000 */
[----:B------:R-:W-:Y:S01]  /*05a0*/  UMOV UR8, 0x1 ;  /* 0x0000000100087882 */ /* 0x000fe20000000000 */
[----:B------:R-:W-:Y:S01]  /*05b0*/  UMOV UR6, 0x2 ;  /* 0x0000000200067882 */ /* 0x000fe20000000000 */
[----:B------:R-:W-:Y:S02]  /*05c0*/  ULEA UR4, UR58, UR4, 0x18 ;  /* 0x000000043a047291 */ /* 0x000fe4000f8ec0ff */
[----:B------:R-:W-:-:S04]  /*05d0*/  UIADD3 UR8, UPT, UPT, -UR8, 0x100000, URZ ;  /* 0x0010000008087890 */ /* 0x000fc8000fffe1ff */
[----:B------:R-:W-:Y:S02]  /*05e0*/  USHF.L.U32 UR9, UR8, 0xb, URZ ;  /* 0x0000000b08097899 */ /* 0x000fe400080006ff */
[----:B------:R-:W-:Y:S02]  /*05f0*/  USHF.L.U32 UR8, UR8, 0x1, URZ ;  /* 0x0000000108087899 */ /* 0x000fe400080006ff */
[----:B------:R-:W-:-:S04]  /*0600*/  UIADD3 UR6, UPT, UPT, -UR6, 0x100000, URZ ;  /* 0x0010000006067890 */ /* 0x000fc8000fffe1ff */
[----:B------:R-:W-:Y:S02]  /*0610*/  USHF.L.U32 UR7, UR6, 0xb, URZ ;  /* 0x0000000b06077899 */ /* 0x000fe400080006ff */
[----:B------:R-:W-:Y:S01]  /*0620*/  USHF.L.U32 UR6, UR6, 0x1, URZ ;  /* 0x0000000106067899 */ /* 0x000fe200080006ff */
[----:B------:R-:W-:Y:S01]  /*0630*/  ELECT P0, URZ, PT ;  /* 0x0000000000ff782f */ /* 0x000fe20003800000 */
[----:B------:R-:W3:Y:S02]  /*0640*/  FENCE.VIEW.ASYNC.S ;  /* 0x00000000000073c6 */ /* 0x000ee40000000000 */
[----:B---3--:R3:W4:Y:S08]  /*0650*/  SYNCS.EXCH.64 URZ, [UR4], UR8 ;  /* 0x0000000804ff75b2 */ /* 0x0087300008000100 */
[----:B------:R3:W1:Y:S01]  /*0660*/  SYNCS.EXCH.64 URZ, [UR4+0x20], UR6 ;  /* 0x0000200604ff75b2 */ /* 0x0006620008000100 */
[----:B------:R3:W1:Y:S01]  /*0670*/  SYNCS.EXCH.64 URZ, [UR4+0x8], UR8 ;  /* 0x0000080804ff75b2 */ /* 0x0006620008000100 */
[----:B------:R3:W1:Y:S01]  /*0680*/  SYNCS.EXCH.64 URZ, [UR4+0x28], UR6 ;  /* 0x0000280604ff75b2 */ /* 0x0006620008000100 */
[----:B------:R3:W1:Y:S01]  /*0690*/  SYNCS.EXCH.64 URZ, [UR4+0x10], UR8 ;  /* 0x0000100804ff75b2 */ /* 0x0006620008000100 */
[----:B------:R3:W1:Y:S01]  /*06a0*/  SYNCS.EXCH.64 URZ, [UR4+0x30], UR6 ;  /* 0x0000300604ff75b2 */ /* 0x0006620008000100 */
[----:B------:R3:W1:Y:S01]  /*06b0*/  SYNCS.EXCH.64 URZ, [UR4+0x18], UR8 ;  /* 0x0000180804ff75b2 */ /* 0x0006620008000100 */
[----:B------:R3:W1:Y:S01]  /*06c0*/  SYNCS.EXCH.64 URZ, [UR4+0x38], UR6 ;  /* 0x0000380604ff75b2 */ /* 0x0006620008000100 */
[----:B------:R-:W-:Y:S01]  /*06d0*/  NOP ;  /* 0x0000000000007918 */ /* 0x000fe20000000000 */
.L_x_9:
[----:B------:R-:W2:Y:S01]  /*06e0*/  SHFL.IDX PT, R0, R87, RZ, 0x1f ;  /* 0x00001fff57007589 */ /* 0x000ea200000e0000 */
[----:B------:R-:W-:Y:S01]  /*06f0*/  NOP ;  /* 0x0000000000007918 */ /* 0x000fe20000000000 */
[----:B--2---:R-:W-:-:S13]  /*0700*/  ISETP.NE.AND P0, PT, R0, 0x1, PT ;  /* 0x000000010000780c */ /* 0x004fda0003f05270 */
[----:B------:R-:W-:Y:S05]  /*0710*/  @P0 BRA `(.L_x_10) ;  /* 0x0000000000540947 */ /* 0x000fea0003800000 */
[----:B---3--:R-:W-:Y:S01]  /*0720*/  UMOV UR4, 0x400 ;  /* 0x0000040000047882 */ /* 0x008fe20000000000 */
        /* <DEDUP_REMOVED lines=10> */
[----:B------:R-:W2:Y:S02]  /*07d0*/  FENCE.VIEW.ASYNC.S ;  /* 0x00000000000073c6 */ /* 0x000ea40000000000 */
[----:B--2---:R2:W3:Y:S08]  /*07e0*/  SYNCS.EXCH.64 URZ, [UR4+0x40], UR8 ;  /* 0x0000400804ff75b2 */ /* 0x0044f00008000100 */
        /* <DEDUP_REMOVED lines=8> */
.L_x_10:
[----:B------:R-:W4:Y:S01]  /*0870*/  SHFL.IDX PT, R0, R87, RZ, 0x1f ;  /* 0x00001fff57007589 */ /* 0x000f2200000e0000 */
[----:B------:R-:W-:Y:S01]  /*0880*/  NOP ;  /* 0x0000000000007918 */ /* 0x000fe20000000000 */
[----:B----4-:R-:W-:-:S13]  /*0890*/  ISETP.NE.AND P0, PT, R0, 0x3, PT ;  /* 0x000000030000780c */ /* 0x010fda0003f05270 */
[----:B------:R-:W-:Y:S05]  /*08a0*/  @P0 BRA `(.L_x_11) ;  /* 0x00000000002c0947 */ /* 0x000fea0003800000 */
[----:B--23--:R-:W-:Y:S01]  /*08b0*/  UMOV UR4, 0x400 ;  /* 0x0000040000047882 */ /* 0x00cfe20000000000 */
[----:B------:R-:W-:Y:S01]  /*08c0*/  UMOV UR5, 0x20 ;  /* 0x0000002000057882 */ /* 0x000fe20000000000 */
[----:B------:R-:W-:Y:S02]  /*08d0*/  ULEA UR6, UR58, UR4, 0x18 ;  /* 0x000000043a067291 */ /* 0x000fe4000f8ec0ff */
[----:B------:R-:W-:-:S04]  /*08e0*/  UIADD3 UR4, UPT, UPT, -UR5, 0x100000, URZ ;  /* 0x0010000005047890 */ /* 0x000fc8000fffe1ff */
[----:B------:R-:W-:Y:S02]  /*08f0*/  USHF.L.U32 UR5, UR4, 0xb, URZ ;  /* 0x0000000b04057899 */ /* 0x000fe400080006ff */
[----:B------:R-:W-:Y:S01]  /*0900*/  USHF.L.U32 UR4, UR4, 0x1, URZ ;  /* 0x0000000104047899 */ /* 0x000fe200080006ff */
[----:B------:R-:W-:Y:S01]  /*0910*/  ELECT P0, URZ, PT ;  /* 0x0000000000ff782f */ /* 0x000fe20003800000 */
[----:B------:R-:W2:Y:S10]  /*0920*/  FENCE.VIEW.ASYNC.S ;  /* 0x00000000000073c6 */ /* 0x000eb40000000000 */
[----:B--2---:R4:W2:Y:S01]  /*0930*/  SYNCS.EXCH.64 URZ, [UR6+0x80], UR4 ;  /* 0x0000800406ff75b2 */ /* 0x0048a20008000100 */
[----:B------:R4:W3:Y:S02]  /*0940*/  SYNCS.EXCH.64 URZ, [UR6+0x88], UR4 ;  /* 0x0000880406ff75b2 */ /* 0x0008e40008000100 */
[----:B----4-:R-:W-:Y:S01]  /*0950*/  NOP ;  /* 0x0000000000007918 */ /* 0x010fe20000000000 */
.L_x_11:
[----:B------:R-:W4:Y:S01]  /*0960*/  SHFL.IDX PT, R0, R87, RZ, 0x1f ;  /* 0x00001fff57007589 */ /* 0x000f2200000e0000 */
[----:B------:R-:W-:Y:S01]  /*0970*/  NOP ;  /* 0x0000000000007918 */ /* 0x000fe20000000000 */
[----:B----4-:R-:W-:-:S13]  /*0980*/  ISETP.NE.AND P0, PT, R0, 0x4, PT ;  /* 0x000000040000780c */ /* 0x010fda0003f05270 */
[----:B------:R-:W-:Y:S05]  /*0990*/  @P0 BRA `(.L_x_12) ;  /* 0x0000000000480947 */ /* 0x000fea0003800000 */
[----:B--23--:R-:W-:Y:S01]  /*09a0*/  UMOV UR4, 0x3a0 ;  /* 0x000003a000047882 */ /* 0x00cfe20000000000 */
[----:B------:R-:W-:Y:S01]  /*09b0*/  UMOV UR6, 0x400 ;  /* 0x0000040000067882 */ /* 0x000fe20000000000 */
[----:B------:R-:W-:Y:S01]  /*09c0*/  USEL UR4, UR4, 0x320, UP3 ;  /* 0x0000032004047887 */ /* 0x000fe20009800000 */
        /* <DEDUP_REMOVED lines=10> */
[----:B--2---:R4:W2:Y:S08]  /*0a70*/  SYNCS.EXCH.64 URZ, [UR6+0x90], UR8 ;  /* 0x0000900806ff75b2 */ /* 0x0048b00008000100 */
[----:B------:R4:W3:Y:S01]  /*0a80*/  SYNCS.EXCH.64 URZ, [UR6+0xa0], UR4 ;  /* 0x0000a00406ff75b2 */ /* 0x0008e20008000100 */
[----:B------:R4:W1:Y:S01]  /*0a90*/  SYNCS.EXCH.64 URZ, [UR6+0x98], UR8 ;  /* 0x0000980806ff75b2 */ /* 0x0008620008000100 */
[----:B------:R4:W1:Y:S02]  /*0aa0*/  SYNCS.EXCH.64 URZ, [UR6+0xa8], UR4 ;  /* 0x0000a80406ff75b2 */ /* 0x0008640008000100 */
[----:B----4-:R-:W-:Y:S01]  /*0ab0*/  NOP ;  /* 0x0000000000007918 */ /* 0x010fe20000000000 */
.L_x_12:
[----:B------:R-:W4:Y:S01]  /*0ac0*/  SHFL.IDX PT, R0, R87, RZ, 0x1f ;  /* 0x00001fff57007589 */ /* 0x000f2200000e0000 */
[----:B------:R-:W-:Y:S01]  /*0ad0*/  NOP ;  /* 0x0000000000007918 */ /* 0x000fe20000000000 */
[----:B----4-:R-:W-:-:S13]  /*0ae0*/  ISETP.NE.AND P0, PT, R0, 0x5, PT ;  /* 0x000000050000780c */ /* 0x010fda0003f05270 */
[----:B------:R-:W-:Y:S05]  /*0af0*/  @P0 BRA `(.L_x_13) ;  /* 0x0000000000540947 */ /* 0x000fea0003800000 */
[----:B--23--:R-:W-:Y:S01]  /*0b00*/  UMOV UR4, 0x400 ;  /* 0x0000040000047882 */ /* 0x00cfe20000000000 */
        /* <DEDUP_REMOVED lines=14> */
[----:B------:R4:W1:Y:S01]  /*0bf0*/  SYNCS.EXCH.64 URZ, [UR4+0xd8], UR8 ;  /* 0x0000d80804ff75b2 */ /* 0x0008620008000100 */
[----:B------:R4:W1:Y:S01]  /*0c00*/  SYNCS.EXCH.64 URZ, [UR4+0xc0], UR6 ;  /* 0x0000c00604ff75b2 */ /* 0x0008620008000100 */
[----:B------:R4:W1:Y:S01]  /*0c10*/  SYNCS.EXCH.64 URZ, [UR4+0xe0], UR8 ;  /* 0x0000e00804ff75b2 */ /* 0x0008620008000100 */
[----:B------:R4:W1:Y:S01]  /*0c20*/  SYNCS.EXCH.64 URZ, [UR4+0xc8], UR6 ;  /* 0x0000c80604ff75b2 */ /* 0x0008620008000100 */
[----:B------:R4:W1:Y:S02]  /*0c30*/  SYNCS.EXCH.64 URZ, [UR4+0xe8], UR8 ;  /* 0x0000e80804ff75b2 */ /* 0x0008640008000100 */
[----:B----4-:R-:W-:Y:S01]  /*0c40*/  NOP ;  /* 0x0000000000007918 */ /* 0x010fe20000000000 */
.L_x_13:
[----:B------:R-:W4:Y:S01]  /*0c50*/  SHFL.IDX PT, R0, R87, RZ, 0x1f ;  /* 0x00001fff57007589 */ /* 0x000f2200000e0000 */
[----:B------:R-:W-:Y:S01]  /*0c60*/  ISETP.NE.OR P1, PT, RZ, UR13, !P1 ;  /* 0x0000000dff007c0c */ /* 0x000fe2000cf25670 */
        /* <DEDUP_REMOVED lines=12> */
[----:B------:R4:W3:Y:S01]  /*0d30*/  SYNCS.EXCH.64 URZ, [UR4+0x100], UR6 ;  /* 0x0001000604ff75b2 */ /* 0x0008e20008000100 */
[----:B------:R4:W1:Y:S01]  /*0d40*/  SYNCS.EXCH.64 URZ, [UR4+0xf8], UR6 ;  /* 0x0000f80604ff75b2 */ /* 0x0008620008000100 */
[----:B------:R4:W1:Y:S02]  /*0d50*/  SYNCS.EXCH.64 URZ, [UR4+0x108], UR6 ;  /* 0x0001080604ff75b2 */ /* 0x0008640008000100 */
[----:B----4-:R-:W-:Y:S01]  /*0d60*/  NOP ;  /* 0x0000000000007918 */ /* 0x010fe20000000000 */
.L_x_14:
[----:B------:R-:W-:Y:S01]  /*0d70*/  VOTEU.ALL UP0, P1 ;  /* 0x0000000000ff7886 */ /* 0x000fe20000800000 */
[----:B--23--:R-:W-:Y:S01]  /*0d80*/  UMOV UR4, 0x20 ;  /* 0x0000002000047882 */ /* 0x00cfe20000000000 */
[----:B------:R-:W2:Y:S01]  /*0d90*/  LDCU UR7, c[0x0][0x36c] ;  /* 0x00006d80ff0777ac */ /* 0x000ea20008000800 */
[----:B------:R-:W-:Y:S01]  /*0da0*/  NOP ;  /* 0x0000000000007918 */ /* 0x000fe20000000000 */
[----:B------:R-:W-:Y:S01]  /*0db0*/  LOP3.LUT R0, R97, 0x1f, RZ, 0xc0, !PT ;  /* 0x0000001f61007812 */ /* 0x000fe200078ec0ff */
[----:B------:R-:W-:Y:S01]  /*0dc0*/  @!UP0 UMOV UR6, 0x400 ;  /* 0x0000040000068882 */ /* 0x000fe20000000000 */
[----:B------:R-:W-:-:S04]  /*0dd0*/  @!UP0 UIADD3 UR4, UPT, UPT, -UR4, 0x100000, URZ ;  /* 0x0010000004048890 */ /* 0x000fc8000fffe1ff */
[----:B------:R-:W-:Y:S02]  /*0de0*/  @!UP0 USHF.L.U32 UR5, UR4, 0xb, URZ ;  /* 0x0000000b04058899 */ /* 0x000fe400080006ff */
[----:B------:R-:W-:Y:S02]  /*0df0*/  @!UP0 USHF.L.U32 UR4, UR4, 0x1, URZ ;  /* 0x0000000104048899 */ /* 0x000fe400080006ff */
[----:B------:R-:W-:Y:S01]  /*0e00*/  @!UP0 ULEA UR6, UR58, UR6, 0x18 ;  /* 0x000000063a068291 */ /* 0x000fe2000f8ec0ff */
[----:B------:R-:W-:Y:S01]  /*0e10*/  VOTEU.ALL UP0, P1 ;  /* 0x0000000000ff7886 */ /* 0x000fe20000800000 */
[----:B------:R-:W-:Y:S02]  /*0e20*/  UISETP.NE.AND UP4, UPT, UR13, URZ, UPT ;  /* 0x000000ff0d00728c */ /* 0x000fe4000bf85270 */
[----:B--2---:R-:W-:Y:S01]  /*0e30*/  UISETP.EQ.U32.AND UP5, UPT, UR7, 0x1, UPT ;  /* 0x000000010700788c */ /* 0x004fe2000bfa2070 */
[----:B------:R-:W2:Y:S07]  /*0e40*/  FENCE.VIEW.ASYNC.S ;  /* 0x00000000000073c6 */ /* 0x000eae0000000000 */
[----:B--2---:R2:W3:Y:S01]  /*0e50*/  @!UP0 SYNCS.EXCH.64 URZ, [UR6+0x110], UR4 ;  /* 0x0001100406ff85b2 */ /* 0x0044e20008000100 */
[----:B------:R-:W-:Y:S05]  /*0e60*/  BRA.U !UP5, `(.L_x_15) ;  /* 0x000000010d087547 */ /* 0x000fea000b800000 */
[----:B-1-3--:R-:W-:Y:S01]  /*0e70*/  UCGABAR_ARV ;  /* 0x00000000000079c7 */ /* 0x00afe20008000000 */
[----:B------:R-:W-:Y:S05]  /*0e80*/  BRA `(.L_x_16) ;  /* 0x0000000000047947 */ /* 0x000fea0003800000 */
.L_x_15:
[----:B-1-3--:R-:W-:Y:S01]  /*0e90*/  NOP ;  /* 0x0000000000007918 */ /* 0x00afe20000000000 */
.L_x_16:
[----:B------:R-:W1:Y:S01]  /*0ea0*/  S2UR UR19, SR_CTAID.X ;  /* 0x00000000001379c3 */ /* 0x000e620000002500 */
[----:B------:R-:W-:-:S05]  /*0eb0*/  CS2R.32 R88, SR_CgaSize ;  /* 0x0000000000587805 */ /* 0x000fca0000008a00 */
[----:B------:R-:W-:-:S05]  /*0ec0*/  IMAD R88, R88, -0xa0, RZ ;  /* 0xffffff6058587824 */ /* 0x000fca00078e02ff */
[----:B--2---:R-:W-:-:S14]  /*0ed0*/  R2UR UR5, R88 ;  /* 0x00000000580572ca */ /* 0x004fdc00000e0000 */
[----:B------:R-:W2:Y:S01]  /*0ee0*/  LDCU UR5, c[0x0][UR5+0x2b0] ;  /* 0x00005600050577ac */ /* 0x000ea20008000800 */
[----:B------:R-:W-:-:S05]  /*0ef0*/  CS2R.32 R88, SR_CgaSize ;  /* 0x0000000000587805 */ /* 0x000fca0000008a00 */
[----:B------:R-:W-:-:S05]  /*0f00*/  IMAD R88, R88, -0xa0, RZ ;  /* 0xffffff6058587824 */ /* 0x000fca00078e02ff */
[----:B------:R-:W-:-:S14]  /*0f10*/  R2UR UR4, R88 ;  /* 0x00000000580472ca */ /* 0x000fdc00000e0000 */
[----:B------:R-:W3:Y:S01]  /*0f20*/  LDCU UR4, c[0x0][UR4+0x2b4] ;  /* 0x00005680040477ac */ /* 0x000ee20008000800 */
[----:B------:R-:W4:Y:S01]  /*0f30*/  S2UR UR7, SR_CTAID.Y ;  /* 0x00000000000779c3 */ /* 0x000f220000002600 */
[----:B------:R-:W-:-:S05]  /*0f40*/  CS2R.32 R88, SR_CgaSize ;  /* 0x0000000000587805 */ /* 0x000fca0000008a00 */
[----:B------:R-:W-:-:S05]  /*0f50*/  IMAD R88, R88, -0xa0, RZ ;  /* 0xffffff6058587824 */ /* 0x000fca00078e02ff */
[----:B------:R-:W-:-:S14]  /*0f60*/  R2UR UR8, R88 ;  /* 0x00000000580872ca */ /* 0x000fdc00000e0000 */
[----:B------:R-:W3:Y:S01]  /*0f70*/  LDCU UR8, c[0x0][UR8+0x2a0] ;  /* 0x00005400080877ac */ /* 0x000ee20008000800 */
[----:B------:R-:W-:Y:S01]  /*0f80*/  UISETP.GT.U32.AND UP0, UPT, UR27, 0xffff, UPT ;  /* 0x0000ffff1b00788c */ /* 0x000fe2000bf04070 */
[----:B------:R-:W3:Y:S01]  /*0f90*/  LDCU UR18, c[0x0][0xb24] ;  /* 0x00016480ff1277ac */ /* 0x000ee20008000800 */
[----:B------:R-:W1:Y:S01]  /*0fa0*/  S2UR UR36, SR_CTAID.Z ;  /* 0x00000000002479c3 */ /* 0x000e620000002700 */
[----:B------:R-:W-:-:S05]  /*0fb0*/  CS2R.32 R88, SR_CgaSize ;  /* 0x0000000000587805 */ /* 0x000fca0000008a00 */
[----:B------:R-:W-:-:S05]  /*0fc0*/  IMAD R88, R88, -0xa0, RZ ;  /* 0xffffff6058587824 */ /* 0x000fca00078e02ff */
[----:B------:R-:W-:-:S14]  /*0fd0*/  R2UR UR59, R88 ;  /* 0x00000000583b72ca */ /* 0x000fdc00000e0000 */
[----:B------:R-:W3:Y:S01]  /*0fe0*/  LDCU UR59, c[0x0][UR59+0x2a4] ;  /* 0x000054803b3b77ac */ /* 0x000ee20008000800 */
[----:B------:R-:W-:Y:S01]  /*0ff0*/  USHF.L.U32 UR28, UR58, 0x9, URZ ;  /* 0x000000093a1c7899 */ /* 0x000fe200080006ff */
[----:B-1----:R-:W-:Y:S01]  /*1000*/  I2FP.F32.U32 R3, UR19 ;  /* 0x0000001300037c45 */ /* 0x002fe20008201000 */
[----:B------:R-:W-:Y:S01]  /*1010*/  UMOV UR30, 0x5 ;  /* 0x00000005001e7882 */ /* 0x000fe20000000000 */
[----:B------:R-:W1:Y:S03]  /*1020*/  LDCU UR45, c[0x0][0xb24] ;  /* 0x00016480ff2d77ac */ /* 0x000e660008000800 */
[----:B--2---:R-:W-:Y:S01]  /*1030*/  FMUL R3, R3, UR5 ;  /* 0x0000000503037c20 */ /* 0x004fe20008400000 */
[----:B------:R-:W-:Y:S01]  /*1040*/  USEL UR5, UR27, 0xffff, !UP0 ;  /* 0x0000ffff1b057887 */ /* 0x000fe2000c000000 */
[----:B----4-:R-:W-:Y:S01]  /*1050*/  I2FP.F32.U32 R2, UR7 ;  /* 0x0000000700027c45 */ /* 0x010fe20008201000 */
[----:B------:R-:W2:Y:S03]  /*1060*/  LDCU UR26, c[0x0][0xb30] ;  /* 0x00016600ff1a77ac */ /* 0x000ea60008000800 */
[----:B------:R-:W4:Y:S01]  /*1070*/  F2I.U32.TRUNC.NTZ R3, R3 ;  /* 0x0000000300037305 */ /* 0x000f22000020f000 */
[----:B---3--:R-:W-:Y:S01]  /*1080*/  FMUL R2, R2, UR4 ;  /* 0x0000000402027c20 */ /* 0x008fe20008400000 */
[----:B------:R-:W-:-:S02]  /*1090*/  ULOP3.LUT UR24, UR5, 0xffff, URZ, 0xc0, !UPT ;  /* 0x0000ffff05187892 */ /* 0x000fc4000f8ec0ff */
[----:B------:R-:W-:Y:S01]  /*10a0*/  UISETP.GE.AND UP2, UPT, UR18, 0x1, UPT ;  /* 0x000000011200788c */ /* 0x000fe2000bf46270 */
[----:B------:R-:W-:-:S03]  /*10b0*/  UMOV UR32, UR7 ;  /* 0x0000000700207c82 */ /* 0x000fc60008000000 */
[----:B------:R-:W3:Y:S01]  /*10c0*/  F2I.U32.TRUNC.NTZ R2, R2 ;  /* 0x0000000200027305 */ /* 0x000ee2000020f000 */
[----:B------:R-:W-:Y:S01]  /*10d0*/  UMOV UR20, UR19 ;  /* 0x0000001300147c82 */ /* 0x000fe20008000000 */
[----:B----4-:R-:W-:Y:S02]  /*10e0*/  R2UR UR4, R3 ;  /* 0x00000000030472ca */ /* 0x010fe400000e0000 */
[----:B------:R-:W-:Y:S02]  /*10f0*/  PRMT R3, RZ, 0x7610, R3 ;  /* 0x00007610ff037816 */ /* 0x000fe40000000003 */
[----:B---3--:R-:W-:Y:S02]  /*1100*/  R2UR UR6, R2 ;  /* 0x00000000020672ca */ /* 0x008fe400000e0000 */
[----:B------:R-:W-:-:S07]  /*1110*/  PRMT R2, RZ, 0x7610, R2 ;  /* 0x00007610ff027816 */ /* 0x000fce0000000002 */
[----:B------:R-:W-:-:S04]  /*1120*/  UIADD3 UR5, UPT, UPT, -UR4, URZ, URZ ;  /* 0x000000ff04057290 */ /* 0x000fc8000fffe1ff */
[----:B------:R-:W-:Y:S02]  /*1130*/  UIMAD UR5, UR8, UR5, UR19 ;  /* 0x00000005080572a4 */ /* 0x000fe4000f8e0213 */
[----:B------:R-:W-:-:S04]  /*1140*/  UIADD3 UR4, UPT, UPT, -UR6, URZ, URZ ;  /* 0x000000ff06047290 */ /* 0x000fc8000fffe1ff */
[----:B------:R-:W-:Y:S01]  /*1150*/  IMAD.U32 R88, RZ, RZ, UR5 ;  /* 0x00000005ff587e24 */ /* 0x000fe2000f8e00ff */
[----:B------:R-:W-:Y:S01]  /*1160*/  UIMAD UR59, UR59, UR4, UR7 ;  /* 0x000000043b3b72a4 */ /* 0x000fe2000f8e0207 */
[----:B-12---:R-:W-:Y:S11]  /*1170*/  BRA.U UP4, `(.L_x_17) ;  /* 0x0000000104407547 */ /* 0x006ff6000b800000 */
[----:B------:R-:W-:-:S13]  /*1180*/  R2UR UR4, R88 ;  /* 0x00000000580472ca */ /* 0x000fda00000e0000 */
[----:B------:R-:W-:Y:S02]  /*1190*/  UISETP.GT.U32.AND UP0, UPT, UR4, 0x1, UPT ;  /* 0x000000010400788c */ /* 0x000fe4000bf04070 */
[----:B------:R-:W-:Y:S02]  /*11a0*/  ULOP3.LUT UR4, UR4, 0xfffffffe, URZ, 0xc0, !UPT ;  /* 0xfffffffe04047892 */ /* 0x000fe4000f8ec0ff */
[----:B------:R-:W-:Y:S02]  /*11b0*/  UISETP.NE.AND UP1, UPT, UR59, URZ, UP0 ;  /* 0x000000ff3b00728c */ /* 0x000fe40008725270 */
[----:B------:R-:W-:Y:S02]  /*11c0*/  UISETP.NE.AND UP0, UPT, UR59, 0x1, UP0 ;  /* 0x000000013b00788c */ /* 0x000fe40008705270 */
[----:B------:R-:W-:Y:S02]  /*11d0*/  USEL UR7, URZ, 0x1, UP1 ;  /* 0x00000001ff077887 */ /* 0x000fe40008800000 */
[----:B------:R-:W-:-:S02]  /*11e0*/  USEL UR6, URZ, 0x4, UP0 ;  /* 0x00000004ff067887 */ /* 0x000fc40008000000 */
[----:B------:R-:W-:Y:S02]  /*11f0*/  USEL UR5, URZ, 0x2, UP1 ;  /* 0x00000002ff057887 */ /* 0x000fe40008800000 */
[----:B------:R-:W-:Y:S02]  /*1200*/  ULEA UR4, UR59, UR4, 0x1 ;  /* 0x000000043b047291 */ /* 0x000fe4000f8e08ff */
[----:B------:R-:W-:Y:S02]  /*1210*/  USEL UR8, URZ, 0x8, UP0 ;  /* 0x00000008ff087887 */ /* 0x000fe40008000000 */
[----:B------:R-:W-:-:S03]  /*1220*/  UIADD3 UR5, UPT, UPT, UR5, UR6, UR7 ;  /* 0x0000000605057290 */ /* 0x000fc6000fffe007 */
[----:B------:R-:W-:Y:S01]  /*1230*/  UMOV UR6, 0x3 ;  /* 0x0000000300067882 */ /* 0x000fe20000000000 */
[----:B------:R-:W-:Y:S02]  /*1240*/  UIADD3 UR5, UPT, UPT, UR5, UR8, URZ ;  /* 0x0000000805057290 */ /* 0x000fe4000fffe0ff */
[----:B------:R-:W-:-:S04]  /*1250*/  USHF.L.U32 UR4, UR6, UR4, URZ ;  /* 0x0000000406047299 */ /* 0x000fc800080006ff */
[----:B------:R-:W-:Y:S02]  /*1260*/  MOV R3, UR5 ;  /* 0x0000000500037c02 */ /* 0x000fe40008000f00 */
[----:B------:R-:W-:Y:S02]  /*1270*/  IMAD.U32 R2, RZ, RZ, UR4 ;  /* 0x00000004ff027e24 */ /* 0x000fe4000f8e00ff */
.L_x_17:
[----:B------:R-:W-:Y:S05]  /*1280*/  BRA.U !UP2, `(.L_x_18) ;  /* 0x000000010ad07547 */ /* 0x000fea000b800000 */
[----:B------:R-:W1:Y:S01]  /*1290*/  LDCU.128 UR20, c[0x0][0xb10] ;  /* 0x00016200ff1477ac */ /* 0x000e620008000c00 */
[----:B------:R-:W2:Y:S01]  /*12a0*/  LDCU UR12, c[0x0][0x370] ;  /* 0x00006e00ff0c77ac */ /* 0x000ea20008000800 */
[----:B------:R-:W3:Y:S01]  /*12b0*/  LDCU UR5, c[0x0][0x374] ;  /* 0x00006e80ff0577ac */ /* 0x000ee20008000800 */
[----:B------:R-:W4:Y:S01]  /*12c0*/  LDCU UR25, c[0x0][0xb0c] ;  /* 0x00016180ff1977ac */ /* 0x000f220008000800 */
[----:B------:R-:W4:Y:S01]  /*12d0*/  LDCU UR4, c[0x0][0xb20] ;  /* 0x00016400ff0477ac */ /* 0x000f220008000800 */
[----:B------:R-:W4:Y:S01]  /*12e0*/  LDCU.64 UR16, c[0x0][0xb28] ;  /* 0x00016500ff1077ac */ /* 0x000f220008000a00 */
[----:B-1----:R-:W-:Y:S02]  /*12f0*/  UISETP.NE.AND UP0, UPT, UR22, 0x1, UPT ;  /* 0x000000011600788c */ /* 0x002fe4000bf05270 */
[----:B---3--:R-:W-:Y:S02]  /*1300*/  UIMAD.WIDE.U32 UR6, UR5, UR23, URZ ;  /* 0x00000017050672a5 */ /* 0x008fe4000f8e00ff */
[----:B--2---:R-:W-:-:S02]  /*1310*/  UIMAD.WIDE.U32 UR8, UR12, UR20, URZ ;  /* 0x000000140c0872a5 */ /* 0x004fc4000f8e00ff */
[----:B----4-:R-:W-:Y:S02]  /*1320*/  UISETP.NE.AND UP1, UPT, UR25, 0x1, UPT ;  /* 0x000000011900788c */ /* 0x010fe4000bf25270 */
[----:B------:R-:W-:Y:S01]  /*1330*/  UISETP.NE.AND UP2, UPT, UR18, 0x1, UPT ;  /* 0x000000011200788c */ /* 0x000fe2000bf45270 */
[----:B------:R-:W-:Y:S02]  /*1340*/  UMOV UR6, UR7 ;  /* 0x0000000700067c82 */ /* 0x000fe40008000000 */
[----:B------:R-:W-:Y:S01]  /*1350*/  UMOV UR8, UR9 ;  /* 0x0000000900087c82 */ /* 0x000fe20008000000 */
[----:B------:R-:W-:Y:S02]  /*1360*/  @UP0 USHF.R.U32.HI UR5, URZ, UR4, UR6 ;  /* 0x00000004ff050299 */ /* 0x000fe40008011606 */
[----:B------:R-:W-:Y:S02]  /*1370*/  UIMAD.WIDE.U32 UR14, UR32, UR23, URZ ;  /* 0x00000017200e72a5 */ /* 0x000fe4000f8e00ff */
[----:B------:R-:W-:-:S02]  /*1380*/  UIMAD.WIDE.U32 UR6, UR5, UR16, URZ ;  /* 0x00000010050672a5 */ /* 0x000fc4000f8e00ff */
[----:B------:R-:W-:Y:S02]  /*1390*/  @UP1 USHF.R.U32.HI UR12, URZ, UR21, UR8 ;  /* 0x00000015ff0c1299 */ /* 0x000fe40008011608 */
[----:B------:R-:W-:Y:S02]  /*13a0*/  UIMAD.WIDE.U32 UR10, UR19, UR20, URZ ;  /* 0x00000014130a72a5 */ /* 0x000fe4000f8e00ff */
[----:B------:R-:W-:Y:S01]  /*13b0*/  UIMAD.WIDE.U32 UR8, UR12, UR16, URZ ;  /* 0x000000100c0872a5 */ /* 0x000fe2000f8e00ff */
[----:B------:R-:W-:Y:S01]  /*13c0*/  UMOV UR14, UR15 ;  /* 0x0000000f000e7c82 */ /* 0x000fe20008000000 */
[----:B------:R-:W-:Y:S01]  /*13d0*/  UMOV UR6, UR7 ;  /* 0x0000000700067c82 */ /* 0x000fe20008000000 */
[----:B------:R-:W-:Y:S02]  /*13e0*/  USHF.R.U32.HI UR14, URZ, UR4, UR14 ;  /* 0x00000004ff0e7299 */ /* 0x000fe4000801160e */
[----:B------:R-:W-:Y:S01]  /*13f0*/  @UP2 USHF.R.U32.HI UR5, URZ, UR17, UR6 ;  /* 0x00000011ff052299 */ /* 0x000fe20008011606 */
[----:B------:R-:W-:-:S02]  /*1400*/  UMOV UR10, UR11 ;  /* 0x0000000b000a7c82 */ /* 0x000fc40008000000 */
[----:B------:R-:W-:Y:S01]  /*1410*/  UMOV UR6, UR9 ;  /* 0x0000000900067c82 */ /* 0x000fe20008000000 */
[----:B------:R-:W-:Y:S02]  /*1420*/  USHF.R.U32.HI UR10, URZ, UR21, UR10 ;  /* 0x00000015ff0a7299 */ /* 0x000fe4000801160a */
[----:B------:R-:W-:Y:S02]  /*1430*/  @UP2 USHF.R.U32.HI UR12, URZ, UR17, UR6 ;  /* 0x00000011ff0c2299 */ /* 0x000fe40008011606 */
[----:B------:R-:W-:Y:S02]  /*1440*/  USEL UR4, UR32, UR14, !UP0 ;  /* 0x0000000e20047287 */ /* 0x000fe4000c000000 */
[----:B------:R-:W-:Y:S02]  /*1450*/  UIMAD UR6, UR5, UR18, URZ ;  /* 0x00000012050672a4 */ /* 0x000fe4000f8e02ff */
[----:B------:R-:W-:Y:S02]  /*1460*/  USEL UR5, UR19, UR10, !UP1 ;  /* 0x0000000a13057287 */ /* 0x000fe4000c800000 */
[----:B------:R-:W-:-:S02]  /*1470*/  UIMAD UR8, UR12, UR18, URZ ;  /* 0x000000120c0872a4 */ /* 0x000fc4000f8e02ff */
[----:B------:R-:W-:Y:S02]  /*1480*/  UISETP.GE.AND UP0, UPT, UR4, UR6, UPT ;  /* 0x000000060400728c */ /* 0x000fe4000bf06270 */
[----:B------:R-:W-:Y:S02]  /*1490*/  UIMAD.WIDE.U32 UR6, UR4, UR16, URZ ;  /* 0x00000010040672a5 */ /* 0x000fe4000f8e00ff */
[----:B------:R-:W-:Y:S02]  /*14a0*/  UISETP.GE.OR UP0, UPT, UR5, UR8, UP0 ;  /* 0x000000080500728c */ /* 0x000fe40008706670 */
[----:B------:R-:W-:Y:S02]  /*14b0*/  UIMAD.WIDE.U32 UR8, UR5, UR16, URZ ;  /* 0x00000010050872a5 */ /* 0x000fe4000f8e00ff */
[----:B------:R-:W-:Y:S02]  /*14c0*/  USHF.R.U32.HI UR7, URZ, UR17, UR7 ;  /* 0x00000011ff077299 */ /* 0x000fe40008011607 */
[----:B------:R-:W-:-:S02]  /*14d0*/  UIADD3 UR10, UPT, UPT, -UR4, URZ, URZ ;  /* 0x000000ff040a7290 */ /* 0x000fc4000fffe1ff */
[----:B------:R-:W-:Y:S02]  /*14e0*/  USEL UR7, UR4, UR7, !UP2 ;  /* 0x0000000704077287 */ /* 0x000fe4000d000000 */
[----:B------:R-:W-:Y:S01]  /*14f0*/  UIADD3 UR20, UPT, UPT, -UR5, URZ, URZ ;  /* 0x000000ff05147290 */ /* 0x000fe2000fffe1ff */
[----:B------:R-:W-:Y:S01]  /*1500*/  @!UP0 UMOV UR6, UR9 ;  /* 0x0000000900068c82 */ /* 0x000fe20008000000 */
[----:B------:R-:W-:Y:S02]  /*1510*/  UIADD3 UR8, UPT, UPT, -UR7, URZ, URZ ;  /* 0x000000ff07087290 */ /* 0x000fe4000fffe1ff */
[----:B------:R-:W-:Y:S02]  /*1520*/  @!UP0 USHF.R.U32.HI UR6, URZ, UR17, UR6 ;  /* 0x00000011ff068299 */ /* 0x000fe40008011606 */
[----:B------:R-:W-:Y:S02]  /*1530*/  UIMAD UR8, UR18, UR8, UR4 ;  /* 0x00000008120872a4 */ /* 0x000fe4000f8e0204 */
[----:B------:R-:W-:-:S02]  /*1540*/  @!UP0 USEL UR6, UR5, UR6, !UP2 ;  /* 0x0000000605068287 */ /* 0x000fc4000d000000 */
[----:B------:R-:W-:Y:S02]  /*1550*/  UIMAD UR32, UR22, UR10, UR32 ;  /* 0x0000000a162072a4 */ /* 0x000fe4000f8e0220 */
[----:B------:R-:W-:Y:S02]  /*1560*/  @!UP0 UIADD3 UR7, UPT, UPT, UR7, -UR6, URZ ;  /* 0x8000000607078290 */ /* 0x000fe4000fffe0ff */
[----:B------:R-:W-:Y:S02]  /*1570*/  @!UP0 UIMAD UR6, UR8, UR12, UR6 ;  /* 0x0000000c080682a4 */ /* 0x000fe4000f8e0206 */
[----:B------:R-:W-:Y:S02]  /*1580*/  @!UP0 UIMAD UR4, UR7, UR18, UR5 ;  /* 0x00000012070482a4 */ /* 0x000fe4000f8e0205 */
[----:B------:R-:W-:Y:S02]  /*1590*/  UIMAD UR20, UR25, UR20, UR19 ;  /* 0x00000014191472a4 */ /* 0x000fe4000f8e0213 */
[----:B------:R-:W-:Y:S01]  /*15a0*/  UIMAD UR32, UR4, UR22, UR32 ;  /* 0x00000016042072a4 */ /* 0x000fe2000f8e0220 */
[----:B------:R-:W-:-:S02]  /*15b0*/  @!UP0 UMOV UR5, UR6 ;  /* 0x0000000600058c82 */ /* 0x000fc40008000000 */
[----:B------:R-:W-:-:S12]  /*15c0*/  UIMAD UR20, UR5, UR25, UR20 ;  /* 0x00000019051472a4 */ /* 0x000fd8000f8e0214 */
.L_x_18:
[----:B------:R-:W-:Y:S02]  /*15d0*/  UISETP.NE.AND UP1, UPT, UR26, 0x1, UPT ;  /* 0x000000011a00788c */ /* 0x000fe4000bf25270 */
[----:B------:R-:W-:Y:S02]  /*15e0*/  UISETP.NE.AND UP0, UPT, UR13, 0x2, UPT ;  /* 0x000000020d00788c */ /* 0x000fe4000bf05270 */
[----:B------:R-:W-:Y:S02]  /*15f0*/  ULOP3.LUT UR28, UR28, 0x400, URZ, 0xc0, !UPT ;  /* 0x000004001c1c7892 */ /* 0x000fe4000f8ec0ff */
[----:B------:R-:W-:-:S03]  /*1600*/  USHF.L.U32 UR24, UR30, UR24, URZ ;  /* 0x000000181e187299 */ /* 0x000fc600080006ff */
[----:B------:R-:W-:Y:S09]  /*1610*/  BRA.U UP1, `(.L_x_19) ;  /* 0x0000000101447547 */ /* 0x000ff2000b800000 */
[----:B------:R-:W1:Y:S01]  /*1620*/  LDCU.128 UR8, c[0x0][0xb10] ;  /* 0x00016200ff0877ac */ /* 0x000e620008000c00 */
[----:B------:R-:W2:Y:S01]  /*1630*/  LDCU UR12, c[0x0][0xb0c] ;  /* 0x00016180ff0c77ac */ /* 0x000ea20008000800 */
[----:B------:R-:W3:Y:S01]  /*1640*/  LDCU UR14, c[0x0][0xb20] ;  /* 0x00016400ff0e77ac */ /* 0x000ee20008000800 */
[----:B-1----:R-:W-:Y:S02]  /*1650*/  UIMAD.WIDE.U32 UR6, UR20, UR8, URZ ;  /* 0x00000008140672a5 */ /* 0x002fe4000f8e00ff */
[----:B------:R-:W-:Y:S02]  /*1660*/  UIMAD.WIDE.U32 UR4, UR32, UR11, URZ ;  /* 0x0000000b200472a5 */ /* 0x000fe4000f8e00ff */
[----:B--2---:R-:W-:Y:S02]  /*1670*/  UISETP.NE.AND UP2, UPT, UR12, 0x1, UPT ;  /* 0x000000010c00788c */ /* 0x004fe4000bf45270 */
[----:B------:R-:W-:Y:S01]  /*1680*/  UISETP.NE.AND UP1, UPT, UR10, 0x1, UPT ;  /* 0x000000010a00788c */ /* 0x000fe2000bf25270 */
[----:B------:R-:W-:-:S02]  /*1690*/  UMOV UR6, UR7 ;  /* 0x0000000700067c82 */ /* 0x000fc40008000000 */
[----:B------:R-:W-:Y:S01]  /*16a0*/  UMOV UR4, UR5 ;  /* 0x0000000500047c82 */ /* 0x000fe20008000000 */
[----:B------:R-:W-:Y:S02]  /*16b0*/  USHF.R.U32.HI UR6, URZ, UR9, UR6 ;  /* 0x00000009ff067299 */ /* 0x000fe40008011606 */
[----:B---3--:R-:W-:Y:S02]  /*16c0*/  USHF.R.U32.HI UR4, URZ, UR14, UR4 ;  /* 0x0000000eff047299 */ /* 0x008fe40008011604 */
[----:B------:R-:W-:Y:S02]  /*16d0*/  USEL UR5, UR20, UR6, !UP2 ;  /* 0x0000000614057287 */ /* 0x000fe4000d000000 */
[----:B------:R-:W-:-:S04]  /*16e0*/  USEL UR4, UR32, UR4, !UP1 ;  /* 0x0000000420047287 */ /* 0x000fc8000c800000 */
[----:B------:R-:W-:Y:S02]  /*16f0*/  UIADD3 UR6, UPT, UPT, -UR4, UR5, URZ ;  /* 0x0000000504067290 */ /* 0x000fe4000fffe1ff */
[----:B------:R-:W-:Y:S02]  /*1700*/  UIADD3 UR4, UPT, UPT, UR4, -UR5, URZ ;  /* 0x8000000504047290 */ /* 0x000fe4000fffe0ff */
[----:B------:R-:W-:Y:S02]  /*1710*/  UIMAD UR32, UR6, UR10, UR32 ;  /* 0x0000000a062072a4 */ /* 0x000fe4000f8e0220 */
[----:B------:R-:W-:-:S12]  /*1720*/  UIMAD UR20, UR4, UR12, UR20 ;  /* 0x0000000c041472a4 */ /* 0x000fd8000f8e0214 */
.L_x_19:
[----:B------:R-:W-:Y:S05]  /*1730*/  BRA.U !UP5, `(.L_x_20) ;  /* 0x000000010d0c7547 */ /* 0x000fea000b800000 */
[----:B------:R-:W-:Y:S01]  /*1740*/  UCGABAR_WAIT ;  /* 0x0000000000007dc7 */ /* 0x000fe20008000000 */
[----:B------:R-:W-:Y:S01]  /*1750*/  CCTL.IVALL ;  /* 0x00000000ff00798f */ /* 0x000fe20002000000 */
[----:B------:R-:W-:Y:S05]  /*1760*/  BRA `(.L_x_21) ;  /* 0x0000000000047947 */ /* 0x000fea0003800000 */
.L_x_20:
[----:B------:R-:W-:Y:S06]  /*1770*/  BAR.SYNC.DEFER_BLOCKING 0x0 ;  /* 0x0000000000007b1d */ /* 0x000fec0000010000 */
.L_x_21:
[----:B------:R-:W-:Y:S05]  /*1780*/  BRA.U UP0, `(.L_x_22) ;  /* 0x0000001100dc7547 */ /* 0x000fea000b800000 */
[----:B------:R-:W1:Y:S01]  /*1790*/  LDCU UR6, c[0x0][0x38c] ;  /* 0x00007180ff0677ac */ /* 0x000e620008000800 */
[----:B------:R-:W-:Y:S01]  /*17a0*/  PLOP3.LUT P1, PT, PT, PT, UP3, 0x80, 0x8 ;  /* 0x000000000008781c */ /* 0x000fe20003f2f038 */
[----:B------:R-:W-:Y:S01]  /*17b0*/  IMAD.MOV.U32 R12, RZ, RZ, 0x1 ;  /* 0x00000001ff0c7424 */ /* 0x000fe200078e00ff */
[----:B------:R-:W-:Y:S01]  /*17c0*/  ISETP.NE.AND P2, PT, R0, RZ, P3 ;  /* 0x000000ff0000720c */ /* 0x000fe20001f45270 */
[----:B------:R-:W-:Y:S01]  /*17d0*/  USHF.L.U32 UR7, UR19, 0x6, URZ ;  /* 0x0000000613077899 */ /* 0x000fe200080006ff */
[----:B------:R-:W-:Y:S01]  /*17e0*/  PLOP3.LUT P1, PT, P1, PT, PT, 0x8, 0x80 ;  /* 0x000000000080781c */ /* 0x000fe20000f2e170 */
[----:B------:R-:W-:Y:S01]  /*17f0*/  UMOV UR8, 0x400 ;  /* 0x0000040000087882 */ /* 0x000fe20000000000 */
[----:B------:R-:W-:Y:S01]  /*1800*/  UISETP.NE.AND UP1, UPT, UR13, URZ, UPT ;  /* 0x000000ff0d00728c */ /* 0x000fe2000bf25270 */
[----:B------:R-:W-:Y:S01]  /*1810*/  CS2R R10, SRZ ;  /* 0x00000000000a7805 */ /* 0x000fe2000001ff00 */
[----:B------:R-:W-:Y:S01]  /*1820*/  USHF.L.U32 UR46, UR19, 0x7, URZ ;  /* 0x00000007132e7899 */ /* 0x000fe200080006ff */
[----:B------:R-:W-:Y:S01]  /*1830*/  IMAD.MOV.U32 R9, RZ, RZ, RZ ;  /* 0x000000ffff097224 */ /* 0x000fe200078e00ff */
[----:B------:R-:W-:Y:S01]  /*1840*/  ULEA UR13, UR58, UR8, 0x18 ;  /* 0x000000083a0d7291 */ /* 0x000fe2000f8ec0ff */
[----:B------:R-:W-:Y:S01]  /*1850*/  IMAD.MOV.U32 R8, RZ, RZ, 0x1 ;  /* 0x00000001ff087424 */ /* 0x000fe200078e00ff */
[----:B------:R-:W2:Y:S01]  /*1860*/  LDCU UR39, c[0x0][0x370] ;  /* 0x00006e00ff2777ac */ /* 0x000ea20008000800 */
[----:B------:R-:W3:Y:S01]  /*1870*/  LDCU.64 UR26, c[0x0][0x348] ;  /* 0x00006900ff1a77ac */ /* 0x000ee20008000a00 */
[----:B-1----:R-:W-:-:S02]  /*1880*/  UIADD3 UR5, UPT, UPT, UR6, 0x1f, URZ ;  /* 0x0000001f06057890 */ /* 0x002fc4000fffe0ff */
[----:B------:R-:W-:Y:S02]  /*1890*/  UIADD3 UR47, UPT, UPT, UR6, 0x3e, URZ ;  /* 0x0000003e062f7890 */ /* 0x000fe4000fffe0ff */
[----:B------:R-:W-:Y:S01]  /*18a0*/  USHF.R.S32.HI UR4, URZ, 0x1f, UR5 ;  /* 0x0000001fff047899 */ /* 0x000fe20008011405 */
[----:B------:R-:W1:Y:S03]  /*18b0*/  LDCU UR38, c[0x0][0x374] ;  /* 0x00006e80ff2677ac */ /* 0x000e660008000800 */
[----:B------:R-:W-:Y:S02]  /*18c0*/  ULEA.HI UR4, UR4, UR5, URZ, 0x5 ;  /* 0x0000000504047291 */ /* 0x000fe4000f8f28ff */
[----:B------:R-:W-:Y:S02]  /*18d0*/  UIADD3 UR5, UPT, UPT, UR6, -0x1, URZ ;  /* 0xffffffff06057890 */ /* 0x000fe4000fffe0ff */
[----:B------:R-:W-:-:S02]  /*18e0*/  USHF.R.S32.HI UR41, URZ, 0x5, UR4 ;  /* 0x00000005ff297899 */ /* 0x000fc40008011404 */
[----:B------:R-:W-:Y:S02]  /*18f0*/  UISETP.GE.U32.AND UP2, UPT, UR5, -0x3f, UPT ;  /* 0xffffffc10500788c */ /* 0x000fe4000bf46070 */
[----:B------:R-:W-:Y:S02]  /*1900*/  UISETP.LT.U32.AND UP0, UPT, UR41, 0x4, UPT ;  /* 0x000000042900788c */ /* 0x000fe4000bf01070 */
[----:B------:R-:W-:Y:S02]  /*1910*/  ULOP3.LUT UR5, UR7, 0x40, URZ, 0xc0, !UPT ;  /* 0x0000004007057892 */ /* 0x000fe4000f8ec0ff */
[----:B------:R-:W-:Y:S02]  /*1920*/  USEL UR40, UR41, 0x4, UP0 ;  /* 0x0000000429287887 */ /* 0x000fe40008000000 */
[----:B------:R-:W-:Y:S02]  /*1930*/  ULOP3.LUT UR46, UR46, 0x80, URZ, 0xc0, !UPT ;  /* 0x000000802e2e7892 */ /* 0x000fe4000f8ec0ff */
[----:B------:R-:W-:-:S02]  /*1940*/  UIADD3 UR4, UPT, UPT, UR40, -0x1, URZ ;  /* 0xffffffff28047890 */ /* 0x000fc4000fffe0ff */
[----:B------:R-:W-:Y:S02]  /*1950*/  @UP2 UIADD3 UR4, UPT, UPT, UR40, URZ, URZ ;  /* 0x000000ff28042290 */ /* 0x000fe4000fffe0ff */
[----:B------:R-:W-:Y:S02]  /*1960*/  USEL UR21, UR53, 0x2, UP1 ;  /* 0x0000000235157887 */ /* 0x000fe40008800000 */
[----:B------:R-:W-:Y:S02]  /*1970*/  UIADD3 UR30, UPT, UPT, UR13, 0x6300, UR28 ;  /* 0x000063000d1e7890 */ /* 0x000fe4000fffe01c */
[----:B------:R-:W-:Y:S02]  /*1980*/  ULEA.HI UR43, UR28, UR5, URZ, 0x1b ;  /* 0x000000051c2b7291 */ /* 0x000fe4000f8fd8ff */
[----:B------:R-:W-:Y:S02]  /*1990*/  UIADD3 UR44, UPT, UPT, UR41, -UR40, URZ ;  /* 0x80000028292c7290 */ /* 0x000fe4000fffe0ff */
[----:B------:R-:W-:-:S02]  /*19a0*/  UIADD3 UR29, UPT, UPT, UR4, 0x1, URZ ;  /* 0x00000001041d7890 */ /* 0x000fc4000fffe0ff */
[----:B------:R-:W-:Y:S01]  /*19b0*/  UIADD3 UR42, UPT, UPT, -UR4, URZ, URZ ;  /* 0x000000ff042a7290 */ /* 0x000fe2000fffe1ff */
[----:B-123--:R-:W-:-:S11]  /*19c0*/  UMOV UR6, URZ ;  /* 0x000000ff00067c82 */ /* 0x00efd60008000000 */
.L_x_42:
[----:B------:R-:W-:-:S09]  /*19d0*/  UISETP.NE.AND UP0, UPT, UR58, URZ, UPT ;  /* 0x000000ff3a00728c */ /* 0x000fd2000bf05270 */
[----:B-1----:R-:W-:Y:S05]  /*19e0*/  BRA.U UP0, `(.L_x_23) ;  /* 0x0000000100287547 */ /* 0x002fea000b800000 */
[----:B------:R-:W-:Y:S02]  /*19f0*/  LEA R0, R9, UR13, 0x3 ;  /* 0x0000000d09007c11 */ /* 0x000fe4000f8e18ff */
[----:B------:R-:W-:-:S04]  /*1a00*/  SHF.L.U32 R3, R8, 0x1f, RZ ;  /* 0x0000001f08037819 */ /* 0x000fc800000006ff */
[----:B------:R-:W1:Y:S02]  /*1a10*/  SYNCS.PHASECHK.TRANS64.TRYWAIT P0, [R0+URZ+0x100], R3 ;  /* 0x00010003000075a7 */ /* 0x000e6400080011ff */
[----:B-1----:R-:W-:Y:S05]  /*1a20*/  @!P0 BRA `(.L_x_24) ;  /* 0x0000008000d88947 */ /* 0x002fea0003800000 */
.L_x_143:
[----:B------:R2:W-:Y:S01]  /*1a30*/  SYNCS.ARRIVE.TRANS64.A1T0 RZ, [R0+URZ+0xf0], RZ ;  /* 0x0000f0ff00ff79a7 */ /* 0x0005e200081000ff */
[----:B------:R-:W-:-:S05]  /*1a40*/  VIADD R9, R9, 0x1 ;  /* 0x0000000109097836 */ /* 0x000fca0000000000 */
[----:B------:R-:W-:-:S04]  /*1a50*/  ISETP.NE.AND P0, PT, R9, 0x2, PT ;  /* 0x000000020900780c */ /* 0x000fc80003f05270 */
[----:B-1----:R-:W-:Y:S02]  /*1a60*/  SEL R3, RZ, 0x1, P0 ;  /* 0x00000001ff037807 */ /* 0x002fe40000000000 */
[----:B------:R-:W-:Y:S02]  /*1a70*/  SEL R9, R9, RZ, P0 ;  /* 0x000000ff09097207 */ /* 0x000fe40000000000 */
[----:B------:R-:W-:-:S07]  /*1a80*/  LOP3.LUT R8, R8, R3, RZ, 0x3c, !PT ;  /* 0x0000000308087212 */ /* 0x000fce00078e3cff */
.L_x_23:
[----:B------:R-:W-:Y:S01]  /*1a90*/  ULEA UR4, UR6, UR13, 0x3 ;  /* 0x0000000d06047291 */ /* 0x000fe2000f8e18ff */
[----:B--2---:R-:W-:Y:S01]  /*1aa0*/  SHF.L.U32 R0, R12, 0x1f, RZ ;  /* 0x0000001f0c007819 */ /* 0x004fe200000006ff */
[----:B------:R-:W-:Y:S02]  /*1ab0*/  UISETP.GE.U32.AND UP0, UPT, UR47, 0x3f, UPT ;  /* 0x0000003f2f00788c */ /* 0x000fe4000bf06070 */
[----:B------:R-:W-:Y:S01]  /*1ac0*/  ULEA UR11, UR32, UR46, 0x8 ;  /* 0x0000002e200b7291 */ /* 0x000fe2000f8e40ff */
[----:B------:R-:W-:-:S04]  /*1ad0*/  UMOV UR7, URZ ;  /* 0x000000ff00077c82 */ /* 0x000fc80008000000 */
[----:B------:R1:W2:Y:S01]  /*1ae0*/  SYNCS.PHASECHK.TRANS64.TRYWAIT P0, [UR4+0x20], R0 ;  /* 0x00002000ff0075a7 */ /* 0x0002a20008001104 */
[----:B------:R-:W-:-:S04]  /*1af0*/  ULEA.HI UR4, UR20, UR20, URZ, 0x1 ;  /* 0x0000001414047291 */ /* 0x000fc8000f8f08ff */
[----:B------:R-:W-:-:S04]  /*1b00*/  USHF.L.U32 UR4, UR4, 0x6, URZ ;  /* 0x0000000604047899 */ /* 0x000fc800080006ff */
[----:B------:R-:W-:-:S04]  /*1b10*/  ULOP3.LUT UR35, UR4, 0xffffff80, URZ, 0xc0, !UPT ;  /* 0xffffff8004237892 */ /* 0x000fc8000f8ec0ff */
[----:B------:R-:W-:Y:S01]  /*1b20*/  UIADD3 UR35, UPT, UPT, UR43, UR35, URZ ;  /* 0x000000232b237290 */ /* 0x000fe2000fffe0ff */
[----:B------:R-:W-:Y:S11]  /*1b30*/  BRA.U !UP0, `(.L_x_25) ;  /* 0x0000000108c47547 */ /* 0x000ff6000b800000 */
[----:B------:R-:W-:Y:S01]  /*1b40*/  UMOV UR16, UR42 ;  /* 0x0000002a00107c82 */ /* 0x000fe20008000000 */
[----:B------:R-:W-:Y:S01]  /*1b50*/  UMOV UR4, UR6 ;  /* 0x0000000600047c82 */ /* 0x000fe20008000000 */
[----:B------:R-:W-:-:S05]  /*1b60*/  UMOV UR34, URZ ;  /* 0x000000ff00227c82 */ /* 0x000fca0008000000 */
.L_x_31:
[----:B------:R-:W-:Y:S01]  /*1b70*/  ULEA UR33, UR4, UR13, 0x3 ;  /* 0x0000000d04217291 */ /* 0x000fe2000f8e18ff */
[----:B------:R-:W-:Y:S01]  /*1b80*/  @P3 MOV R2, 0x3000 ;  /* 0x0000300000023802 */ /* 0x000fe20000000f00 */
[----:B--234-:R-:W-:Y:S10]  /*1b90*/  @P0 BRA `(.L_x_26) ;  /* 0x00000000000c0947 */ /* 0x01cff40003800000 */
[----:B------:R-:W-:-:S04]  /*1ba0*/  SHF.L.U32 R3, R12, 0x1f, RZ ;  /* 0x0000001f0c037819 */ /* 0x000fc800000006ff */
[----:B------:R-:W2:Y:S02]  /*1bb0*/  SYNCS.PHASECHK.TRANS64.TRYWAIT P0, [UR33+0x20], R3 ;  /* 0x00002003ff0075a7 */ /* 0x000ea40008001121 */
[----:B--2---:R-:W-:Y:S05]  /*1bc0*/  @!P0 BRA `(.L_x_27) ;  /* 0x0000008000848947 */ /* 0x004fea0003800000 */
.L_x_26:
[----:B------:R2:W-:Y:S01]  /*1bd0*/  @P3 SYNCS.ARRIVE.TRANS64 RZ, [UR33], R2 ;  /* 0x00000002ffff39a7 */ /* 0x0005e20008000021 */
[----:B------:R-:W-:Y:S02]  /*1be0*/  ULOP3.LUT UR5, UR21, 0x2, URZ, 0xfc, !UPT ;  /* 0x0000000215057892 */ /* 0x000fe4000f8efcff */
[----:B------:R-:W-:Y:S02]  /*1bf0*/  UIADD3 UR16, UPT, UPT, UR16, 0x1, URZ ;  /* 0x0000000110107890 */ /* 0x000fe4000fffe0ff */
[----:B------:R-:W-:Y:S02]  /*1c00*/  UISETP.NE.AND UP0, UPT, UR5, 0x2, UPT ;  /* 0x000000020500788c */ /* 0x000fe4000bf05270 */
[----:B------:R-:W-:-:S07]  /*1c10*/  UISETP.NE.AND UP2, UPT, UR16, 0x1, UPT ;  /* 0x000000011000788c */ /* 0x000fce000bf45270 */
[----:B------:R-:W-:Y:S05]  /*1c20*/  BRA.U UP0, `(.L_x_28) ;  /* 0x0000000100047547 */ /* 0x000fea000b800000 */
[----:B------:R-:W-:Y:S05]  /*1c30*/  BPT.TRAP 0x1 ;  /* 0x000000040000795c */ /* 0x000fea0000300000 */
.L_x_28:
[----:B------:R-:W-:Y:S04]  /*1c40*/  BSSY.RECONVERGENT B0, `(.L_x_29) ;  /* 0x0000003000007945 */ /* 0x000fe80003800200 */
[----:B------:R-:W-:Y:S05]  /*1c50*/  @!P2 BRA `(.L_x_30) ;  /* 0x000000000004a947 */ /* 0x000fea0003800000 */
[----:B------:R-:W-:Y:S05]  /*1c60*/  BPT.TRAP 0x1 ;  /* 0x000000040000795c */ /* 0x000fea0000300000 */
.L_x_30:
[----:B------:R-:W-:Y:S05]  /*1c70*/  BSYNC.RECONVERGENT B0 ;  /* 0x0000000000007941 */ /* 0x000fea0003800200 */
.L_x_29:
[----:B------:R-:W-:Y:S02]  /*1c80*/  UIADD3 UR5, UPT, UPT, UR4, 0x1, URZ ;  /* 0x0000000104057890 */ /* 0x000fe4000fffe0ff */
[----:B------:R-:W-:Y:S02]  /*1c90*/  ULEA UR32, UR4, UR28, 0xb ;  /* 0x0000001c04207291 */ /* 0x000fe4000f8e58ff */
[----:B------:R-:W-:Y:S02]  /*1ca0*/  UISETP.NE.AND UP0, UPT, UR5, 0x4, UPT ;  /* 0x000000040500788c */ /* 0x000fe4000bf05270 */
[----:B------:R-:W-:Y:S02]  /*1cb0*/  UIADD3 UR14, UP1, UPT, UR26, 0x80, URZ ;  /* 0x000000801a0e7890 */ /* 0x000fe4000ff3e0ff */
[----:B------:R-:W-:Y:S02]  /*1cc0*/  USEL UR7, URZ, 0x1, UP0 ;  /* 0x00000001ff077887 */ /* 0x000fe40008000000 */
[----:B------:R-:W-:-:S02]  /*1cd0*/  USEL UR6, UR5, URZ, UP0 ;  /* 0x000000ff05067287 */ /* 0x000fc40008000000 */
[----:B------:R-:W-:Y:S02]  /*1ce0*/  ULEA UR8, UR4, UR13, 0xc ;  /* 0x0000000d04087291 */ /* 0x000fe4000f8e60ff */
[----:B------:R-:W-:Y:S01]  /*1cf0*/  ULEA UR5, UR6, UR13, 0x3 ;  /* 0x0000000d06057291 */ /* 0x000fe2000f8e18ff */
[----:B------:R-:W-:Y:S01]  /*1d00*/  LOP3.LUT R12, R12, UR7, RZ, 0x3c, !PT ;  /* 0x000000070c0c7c12 */ /* 0x000fe2000f8e3cff */
[----:B------:R-:W-:Y:S02]  /*1d10*/  UIADD3 UR4, UP0, UPT, UR26, 0x180, URZ ;  /* 0x000001801a047890 */ /* 0x000fe4000ff1e0ff */
[----:B------:R-:W-:Y:S01]  /*1d20*/  ULOP3.LUT UR33, UR33, 0xfefffff8, URZ, 0xc0, !UPT ;  /* 0xfefffff821217892 */ /* 0x000fe2000f8ec0ff */
[----:B-1----:R-:W-:Y:S01]  /*1d30*/  SHF.L.U32 R0, R12, 0x1f, RZ ;  /* 0x0000001f0c007819 */ /* 0x002fe200000006ff */
[----:B------:R-:W-:Y:S02]  /*1d40*/  UIADD3.X UR15, UPT, UPT, URZ, UR27, URZ, UP1, !UPT ;  /* 0x0000001bff0f7290 */ /* 0x000fe40008ffe4ff */
[----:B------:R-:W-:Y:S01]  /*1d50*/  UIADD3 UR32, UPT, UPT, UR13, 0x6300, UR32 ;  /* 0x000063000d207890 */ /* 0x000fe2000fffe020 */
[----:B------:R3:W4:Y:S01]  /*1d60*/  SYNCS.PHASECHK.TRANS64.TRYWAIT P0, [UR5+0x20], R0 ;  /* 0x00002000ff0075a7 */ /* 0x0007220008001105 */
[----:B------:R-:W-:-:S02]  /*1d70*/  UPRMT UR7, URZ, 0x5410, UR24 ;  /* 0x00005410ff077896 */ /* 0x000fc40008000018 */
[----:B------:R-:W-:Y:S02]  /*1d80*/  UIADD3 UR8, UPT, UPT, UR8, 0x8300, URZ ;  /* 0x0000830008087890 */ /* 0x000fe4000fffe0ff */
[----:B------:R-:W-:Y:S01]  /*1d90*/  UIADD3.X UR5, UPT, UPT, URZ, UR27, URZ, UP0, !UPT ;  /* 0x0000001bff057290 */ /* 0x000fe200087fe4ff */
[----:B------:R-:W-:Y:S01]  /*1da0*/  UMOV UR18, 0x0 ;  /* 0x0000000000127882 */ /* 0x000fe20000000000 */
[----:B------:R-:W-:Y:S01]  /*1db0*/  UMOV UR19, 0x10000000 ;  /* 0x1000000000137882 */ /* 0x000fe20000000000 */
[----:B------:R-:W-:Y:S01]  /*1dc0*/  UMOV UR10, UR34 ;  /* 0x00000022000a7c82 */ /* 0x000fe20008000000 */
[----:B------:R-:W-:Y:S01]  /*1dd0*/  UMOV UR12, UR36 ;  /* 0x00000024000c7c82 */ /* 0x000fe20008000000 */
[----:B------:R-:W-:Y:S01]  /*1de0*/  UMOV UR9, UR33 ;  /* 0x0000002100097c82 */ /* 0x000fe20008000000 */
[----:B------:R1:W-:Y:S03]  /*1df0*/  UTMALDG.3D.MULTICAST.2CTA [UR32], [UR14], UR7, desc[UR18] ;  /* 0x000012200e0073b4 */ /* 0x0003e60008211807 */
[----:B------:R2:W-:Y:S01]  /*1e00*/  UTMALDG.3D.2CTA [UR8], [UR4], desc[UR18] ;  /* 0x00001208040075b4 */ /* 0x0005e20008211000 */
[----:B-1----:R-:W-:Y:S01]  /*1e10*/  UIADD3 UR34, UPT, UPT, UR34, 0x20, URZ ;  /* 0x0000002022227890 */ /* 0x002fe2000fffe0ff */
[----:B------:R-:W-:Y:S01]  /*1e20*/  UMOV UR7, UR29 ;  /* 0x0000001d00077c82 */ /* 0x000fe20008000000 */
[----:B--2---:R-:W-:Y:S01]  /*1e30*/  UMOV UR4, UR6 ;  /* 0x0000000600047c82 */ /* 0x004fe20008000000 */
[----:B------:R-:W-:Y:S09]  /*1e40*/  BRA.U UP2, `(.L_x_31) ;  /* 0xfffffffd02487547 */ /* 0x000ff2000b83ffff */
.L_x_25:
[----:B------:R-:W-:Y:S01]  /*1e50*/  ULEA UR4, UR6, UR13, 0x3 ;  /* 0x0000000d06047291 */ /* 0x000fe2000f8e18ff */
[----:B-1-3--:R-:W-:Y:S01]  /*1e60*/  SHF.L.U32 R0, R12, 0x1f, RZ ;  /* 0x0000001f0c007819 */ /* 0x00afe200000006ff */
[----:B------:R-:W-:Y:S01]  /*1e70*/  @!P1 SYNCS.ARRIVE.TRANS64.A1T0 RZ, [UR13+0x88], RZ ;  /* 0x000088ffffff99a7 */ /* 0x000fe2000810000d */
[----:B------:R-:W-:-:S06]  /*1e80*/  UISETP.GT.AND UP0, UPT, UR41, UR40, UPT ;  /* 0x000000282900728c */ /* 0x000fcc000bf04270 */
[----:B--2-4-:R1:W2:Y:S03]  /*1e90*/  SYNCS.PHASECHK.TRANS64.TRYWAIT P0, [UR4+0x20], R0 ;  /* 0x00002000ff0075a7 */ /* 0x0142a60008001104 */
[----:B------:R-:W-:Y:S05]  /*1ea0*/  BRA.U !UP0, `(.L_x_32) ;  /* 0x0000000108c07547 */ /* 0x000fea000b800000 */
[----:B------:R-:W-:Y:S01]  /*1eb0*/  UIADD3 UR25, UPT, UPT, UR44, UR7, URZ ;  /* 0x000000072c197290 */ /* 0x000fe2000fffe0ff */
[----:B------:R-:W-:-:S11]  /*1ec0*/  UMOV UR4, UR6 ;  /* 0x0000000600047c82 */ /* 0x000fd60008000000 */
.L_x_38:
[----:B------:R-:W-:Y:S01]  /*1ed0*/  ULEA UR17, UR4, UR13, 0x3 ;  /* 0x0000000d04117291 */ /* 0x000fe2000f8e18ff */
[----:B--2---:R-:W-:Y:S01]  /*1ee0*/  @P3 MOV R2, 0x3000 ;  /* 0x0000300000023802 */ /* 0x004fe20000000f00 */
[----:B--2-4-:R-:W-:Y:S10]  /*1ef0*/  @P0 BRA `(.L_x_33) ;  /* 0x00000000000c0947 */ /* 0x014ff40003800000 */
[----:B------:R-:W-:-:S04]  /*1f00*/  SHF.L.U32 R3, R12, 0x1f, RZ ;  /* 0x0000001f0c037819 */ /* 0x000fc800000006ff */
[----:B------:R-:W2:Y:S02]  /*1f10*/  SYNCS.PHASECHK.TRANS64.TRYWAIT P0, [UR17+0x20], R3 ;  /* 0x00002003ff0075a7 */ /* 0x000ea40008001111 */
[----:B--2---:R-:W-:Y:S05]  /*1f20*/  @!P0 BRA `(.L_x_34) ;  /* 0x0000007c00c48947 */ /* 0x004fea0003800000 */
.L_x_33:
[----:B------:R2:W-:Y:S01]  /*1f30*/  @P3 SYNCS.ARRIVE.TRANS64 RZ, [UR17], R2 ;  /* 0x00000002ffff39a7 */ /* 0x0005e20008000011 */
[----:B------:R-:W-:-:S04]  /*1f40*/  ULOP3.LUT UR5, UR21, 0x2, URZ, 0xfc, !UPT ;  /* 0x0000000215057892 */ /* 0x000fc8000f8efcff */
[----:B------:R-:W-:-:S09]  /*1f50*/  UISETP.NE.AND UP0, UPT, UR5, 0x2, UPT ;  /* 0x000000020500788c */ /* 0x000fd2000bf05270 */
[----:B------:R-:W-:Y:S05]  /*1f60*/  BRA.U UP0, `(.L_x_35) ;  /* 0x0000000100047547 */ /* 0x000fea000b800000 */
[----:B------:R-:W-:Y:S05]  /*1f70*/  BPT.TRAP 0x1 ;  /* 0x000000040000795c */ /* 0x000fea0000300000 */
.L_x_35:
[----:B------:R-:W-:Y:S04]  /*1f80*/  BSSY.RECONVERGENT B0, `(.L_x_36) ;  /* 0x0000003000007945 */ /* 0x000fe80003800200 */
[----:B------:R-:W-:Y:S05]  /*1f90*/  @!P2 BRA `(.L_x_37) ;  /* 0x000000000004a947 */ /* 0x000fea0003800000 */
[----:B------:R-:W-:Y:S05]  /*1fa0*/  BPT.TRAP 0x1 ;  /* 0x000000040000795c */ /* 0x000fea0000300000 */
.L_x_37:
[----:B------:R-:W-:Y:S05]  /*1fb0*/  BSYNC.RECONVERGENT B0 ;  /* 0x0000000000007941 */ /* 0x000fea0003800200 */
.L_x_36:
[----:B------:R-:W-:Y:S02]  /*1fc0*/  UIADD3 UR5, UPT, UPT, UR4, 0x1, URZ ;  /* 0x0000000104057890 */ /* 0x000fe4000fffe0ff */
[----:B------:R-:W-:Y:S02]  /*1fd0*/  UIADD3 UR14, UP1, UPT, UR26, 0x80, URZ ;  /* 0x000000801a0e7890 */ /* 0x000fe4000ff3e0ff */
[----:B------:R-:W-:Y:S02]  /*1fe0*/  UISETP.NE.AND UP0, UPT, UR5, 0x4, UPT ;  /* 0x000000040500788c */ /* 0x000fe4000bf05270 */
[----:B------:R-:W-:Y:S02]  /*1ff0*/  ULEA UR16, UR4, UR30, 0xb ;  /* 0x0000001e04107291 */ /* 0x000fe4000f8e58ff */
[----:B------:R-:W-:Y:S02]  /*2000*/  USEL UR8, URZ, 0x1, UP0 ;  /* 0x00000001ff087887 */ /* 0x000fe40008000000 */
[----:B------:R-:W-:-:S02]  /*2010*/  USEL UR6, UR5, URZ, UP0 ;  /* 0x000000ff05067287 */ /* 0x000fc40008000000 */
[----:B------:R-:W-:Y:S02]  /*2020*/  UIADD3 UR22, UP0, UPT, UR26, 0x180, URZ ;  /* 0x000001801a167890 */ /* 0x000fe4000ff1e0ff */
[----:B------:R-:W-:Y:S01]  /*2030*/  LOP3.LUT R12, R12, UR8, RZ, 0x3c, !PT ;  /* 0x000000080c0c7c12 */ /* 0x000fe2000f8e3cff */
[----:B------:R-:W-:Y:S02]  /*2040*/  ULEA UR8, UR4, UR13, 0xc ;  /* 0x0000000d04087291 */ /* 0x000fe4000f8e60ff */
[----:B------:R-:W-:Y:S01]  /*2050*/  ULEA UR5, UR6, UR13, 0x3 ;  /* 0x0000000d06057291 */ /* 0x000fe2000f8e18ff */
[----:B-1----:R-:W-:Y:S01]  /*2060*/  SHF.L.U32 R0, R12, 0x1f, RZ ;  /* 0x0000001f0c007819 */ /* 0x002fe200000006ff */
[----:B------:R-:W-:Y:S02]  /*2070*/  USHF.L.U32 UR18, UR7, 0x5, URZ ;  /* 0x0000000507127899 */ /* 0x000fe400080006ff */
[----:B------:R-:W-:Y:S02]  /*2080*/  ULOP3.LUT UR17, UR17, 0xfefffff8, URZ, 0xc0, !UPT ;  /* 0xfefffff811117892 */ /* 0x000fe4000f8ec0ff */
[----:B------:R-:W-:-:S02]  /*2090*/  UIADD3.X UR15, UPT, UPT, URZ, UR27, URZ, UP1, !UPT ;  /* 0x0000001bff0f7290 */ /* 0x000fc40008ffe4ff */
[----:B------:R-:W-:Y:S01]  /*20a0*/  UPRMT UR4, URZ, 0x5410, UR24 ;  /* 0x00005410ff047896 */ /* 0x000fe20008000018 */
[----:B------:R3:W4:Y:S01]  /*20b0*/  SYNCS.PHASECHK.TRANS64.TRYWAIT P0, [UR5+0x20], R0 ;  /* 0x00002000ff0075a7 */ /* 0x0007220008001105 */
[----:B------:R-:W-:Y:S02]  /*20c0*/  UIADD3 UR8, UPT, UPT, UR8, 0x8300, URZ ;  /* 0x0000830008087890 */ /* 0x000fe4000fffe0ff */
[----:B------:R-:W-:Y:S01]  /*20d0*/  UIADD3.X UR23, UPT, UPT, URZ, UR27, URZ, UP0, !UPT ;  /* 0x0000001bff177290 */ /* 0x000fe200087fe4ff */
[----:B------:R-:W-:Y:S01]  /*20e0*/  UMOV UR32, 0x0 ;  /* 0x0000000000207882 */ /* 0x000fe20000000000 */
[----:B------:R-:W-:Y:S01]  /*20f0*/  UMOV UR33, 0x10000000 ;  /* 0x1000000000217882 */ /* 0x000fe20000000000 */
[----:B------:R-:W-:Y:S01]  /*2100*/  UMOV UR19, UR35 ;  /* 0x0000002300137c82 */ /* 0x000fe20008000000 */
[----:B------:R-:W-:Y:S01]  /*2110*/  UMOV UR20, UR36 ;  /* 0x0000002400147c82 */ /* 0x000fe20008000000 */
[----:B------:R-:W-:Y:S01]  /*2120*/  UMOV UR12, UR36 ;  /* 0x00000024000c7c82 */ /* 0x000fe20008000000 */
[----:B------:R-:W-:Y:S01]  /*2130*/  UMOV UR9, UR17 ;  /* 0x0000001100097c82 */ /* 0x000fe20008000000 */
[----:B------:R-:W-:Y:S01]  /*2140*/  UMOV UR10, UR18 ;  /* 0x00000012000a7c82 */ /* 0x000fe20008000000 */
[----:B------:R1:W-:Y:S01]  /*2150*/  UTMALDG.3D.MULTICAST.2CTA [UR16], [UR14], UR4, desc[UR32] ;  /* 0x000020100e0073b4 */ /* 0x0003e20008211804 */
[----:B------:R-:W-:-:S04]  /*2160*/  UIADD3 UR7, UPT, UPT, UR7, 0x1, URZ ;  /* 0x0000000107077890 */ /* 0x000fc8000fffe0ff */
[----:B------:R-:W-:Y:S01]  /*2170*/  UISETP.NE.AND UP0, UPT, UR7, UR25, UPT ;  /* 0x000000190700728c */ /* 0x000fe2000bf05270 */
[----:B------:R3:W-:Y:S01]  /*2180*/  UTMALDG.3D.2CTA [UR8], [UR22], desc[UR32] ;  /* 0x00002008160075b4 */ /* 0x0007e20008211000 */
[----:B-1----:R-:W-:-:S07]  /*2190*/  UMOV UR4, UR6 ;  /* 0x0000000600047c82 */ /* 0x002fce0008000000 */
[----:B---3--:R-:W-:Y:S05]  /*21a0*/  BRA.U UP0, `(.L_x_38) ;  /* 0xfffffffd00487547 */ /* 0x008fea000b83ffff */
.L_x_32:
[C---:B------:R-:W-:Y:S01]  /*21b0*/  LEA R3, R11.reuse, UR13, 0x3 ;  /* 0x0000000d0b037c11 */ /* 0x040fe2000f8e18ff */
[----:B------:R-:W-:Y:S01]  /*21c0*/  NOP ;  /* 0x0000000000007918 */ /* 0x000fe20000000000 */
[----:B-1----:R-:W-:Y:S02]  /*21d0*/  SHF.L.U32 R0, R10, 0x1f, RZ ;  /* 0x0000001f0a007819 */ /* 0x002fe400000006ff */
[----:B------:R-:W-:Y:S02]  /*21e0*/  LEA R5, R11, UR13, 0x4 ;  /* 0x0000000d0b057c11 */ /* 0x000fe4000f8e20ff */
[----:B--2-4-:R-:W1:Y:S02]  /*21f0*/  SYNCS.PHASECHK.TRANS64.TRYWAIT P0, [R3+URZ+0x90], R0 ;  /* 0x00009000030075a7 */ /* 0x014e6400080011ff */
[----:B-1----:R-:W-:Y:S05]  /*2200*/  @!P0 BRA `(.L_x_39) ;  /* 0x0000007c00248947 */ /* 0x002fea0003800000 */
.L_x_146:
[----:B------:R-:W2:Y:S01]  /*2210*/  LDS.128 R4, [R5+0x120] ;  /* 0x0001200005047984 */ /* 0x000ea20000000c00 */
[----:B------:R-:W-:Y:S01]  /*2220*/  UISETP.GE.AND UP0, UPT, UR45, 0x1, UPT ;  /* 0x000000012d00788c */ /* 0x000fe2000bf06270 */
[----:B------:R-:W-:Y:S01]  /*2230*/  @!PT LDS RZ, [RZ] ;  /* 0x00000000fffff984 */ /* 0x000fe20000000800 */
[----:B------:R-:W-:Y:S01]  /*2240*/  @!PT LDS RZ, [RZ] ;  /* 0x00000000fffff984 */ /* 0x000fe20000000800 */
[----:B------:R-:W-:Y:S01]  /*2250*/  @!PT LDS RZ, [RZ] ;  /* 0x00000000fffff984 */ /* 0x000fe20000000800 */
[----:B------:R-:W-:Y:S01]  /*2260*/  @!PT LDS RZ, [RZ] ;  /* 0x00000000fffff984 */ /* 0x000fe20000000800 */
[----:B------:R3:W-:Y:S06]  /*2270*/  MEMBAR.ALL.CTA ;  /* 0x0000000000007992 */ /* 0x0007ec0000008000 */
[----:B---3--:R-:W3:Y:S01]  /*2280*/  FENCE.VIEW.ASYNC.S ;  /* 0x00000000000073c6 */ /* 0x008ee20000000000 */
[----:B--2---:R-:W-:-:S13]  /*2290*/  LOP3.LUT P0, RZ, R6, 0x1, RZ, 0xc0, !PT ;  /* 0x0000000106ff7812 */ /* 0x004fda000780c0ff */
[----:B---3--:R-:W-:Y:S01]  /*22a0*/  VOTEU.ANY UP1, P0 ;  /* 0x0000000000ff7886 */ /* 0x008fe20000020100 */
[----:B------:R-:W-:-:S13]  /*22b0*/  PLOP3.LUT P0, PT, PT, PT, UP1, 0x80, 0x8 ;  /* 0x000000000008781c */ /* 0x000fda0003f0f018 */
[----:B-1----:R-:W-:Y:S02]  /*22c0*/  @P0 LOP3.LUT R0, R5, 0xffff, RZ, 0xc0, !PT ;  /* 0x0000ffff05000812 */ /* 0x002fe400078ec0ff */
[----:B------:R-:W-:Y:S02]  /*22d0*/  @P0 MOV R2, R4 ;  /* 0x0000000400020202 */ /* 0x000fe40000000f00 */
[----:B------:R-:W-:Y:S01]  /*22e0*/  @P0 R2UR UR5, R0 ;  /* 0x00000000000502ca */ /* 0x000fe200000e0000 */
[----:B------:R-:W-:Y:S01]  /*22f0*/  VIADD R0, R3, 0xa0 ;  /* 0x000000a003007836 */ /* 0x000fe20000000000 */
[----:B------:R-:W-:Y:S02]  /*2300*/  @P0 SHF.R.U32.HI R4, RZ, 0x10, R5 ;  /* 0x00000010ff040819 */ /* 0x000fe40000011605 */
[----:B------:R-:W-:Y:S02]  /*2310*/  @P0 R2UR UR7, R2 ;  /* 0x00000000020702ca */ /* 0x000fe400000e0000 */
[----:B------:R-:W-:-:S02]  /*2320*/  PRMT R0, RZ, 0x654, R0 ;  /* 0x00000654ff007816 */ /* 0x000fc40000000000 */
[----:B------:R-:W-:Y:S02]  /*2330*/  @P0 R2UR UR4, R4 ;  /* 0x00000000040402ca */ /* 0x000fe400000e0000 */
[----:B------:R1:W-:Y:S03]  /*2340*/  SYNCS.ARRIVE.TRANS64.RED.A1T0 RZ, [R0+URZ], RZ ;  /* 0x000000ff00ff79a7 */ /* 0x0003e600081004ff */
[----:B------:R-:W-:-:S04]  /*2350*/  @UP1 UMOV UR31, UR5 ;  /* 0x00000005001f1c82 */ /* 0x000fc80008000000 */
[----:B------:R-:W-:-:S04]  /*2360*/  @UP1 UMOV UR37, UR7 ;  /* 0x0000000700251c82 */ /* 0x000fc80008000000 */
[----:B------:R-:W-:Y:S01]  /*2370*/  @UP1 UMOV UR36, UR4 ;  /* 0x0000000400241c82 */ /* 0x000fe20008000000 */
[----:B------:R-:W-:Y:S05]  /*2380*/  BRA.U !UP0, `(.L_x_40) ;  /* 0x0000000108d47547 */ /* 0x000fea000b800000 */
[----:B------:R-:W2:Y:S01]  /*2390*/  LDCU.128 UR16, c[0x0][0xb10] ;  /* 0x00016200ff1077ac */ /* 0x000ea20008000c00 */
[----:B------:R-:W3:Y:S01]  /*23a0*/  LDCU UR12, c[0x0][0xb20] ;  /* 0x00016400ff0c77ac */ /* 0x000ee20008000800 */
[----:B------:R-:W4:Y:S01]  /*23b0*/  LDCU UR20, c[0x0][0xb0c] ;  /* 0x00016180ff1477ac */ /* 0x000f220008000800 */
[----:B------:R-:W1:Y:S01]  /*23c0*/  LDCU.64 UR8, c[0x0][0xb28] ;  /* 0x00016500ff0877ac */ /* 0x000e620008000a00 */
[----:B------:R-:W-:Y:S02]  /*23d0*/  UISETP.NE.AND UP3, UPT, UR45, 0x1, UPT ;  /* 0x000000012d00788c */ /* 0x000fe4000bf65270 */
[----:B--2---:R-:W-:Y:S02]  /*23e0*/  UIMAD.WIDE.U32 UR10, UR38, UR19, URZ ;  /* 0x00000013260a72a5 */ /* 0x004fe4000f8e00ff */
[----:B------:R-:W-:Y:S02]  /*23f0*/  UIMAD.WIDE.U32 UR4, UR39, UR16, URZ ;  /* 0x00000010270472a5 */ /* 0x000fe4000f8e00ff */
[----:B------:R-:W-:-:S02]  /*2400*/  UISETP.NE.AND UP0, UPT, UR18, 0x1, UPT ;  /* 0x000000011200788c */ /* 0x000fc4000bf05270 */
[----:B------:R-:W-:Y:S01]  /*2410*/  UIMAD.WIDE.U32 UR22, UR31, UR19, URZ ;  /* 0x000000131f1672a5 */ /* 0x000fe2000f8e00ff */
[----:B------:R-:W-:Y:S02]  /*2420*/  UMOV UR10, UR11 ;  /* 0x0000000b000a7c82 */ /* 0x000fe40008000000 */
[----:B------:R-:W-:Y:S01]  /*2430*/  UMOV UR4, UR5 ;  /* 0x0000000500047c82 */ /* 0x000fe20008000000 */
[----:B---3--:R-:W-:Y:S02]  /*2440*/  USHF.R.U32.HI UR10, URZ, UR12, UR10 ;  /* 0x0000000cff0a7299 */ /* 0x008fe4000801160a */
[----:B----4-:R-:W-:Y:S02]  /*2450*/  UISETP.NE.AND UP2, UPT, UR20, 0x1, UPT ;  /* 0x000000011400788c */ /* 0x010fe4000bf45270 */
[----:B------:R-:W-:Y:S02]  /*2460*/  USHF.R.U32.HI UR4, URZ, UR17, UR4 ;  /* 0x00000011ff047299 */ /* 0x000fe40008011604 */
[----:B------:R-:W-:-:S02]  /*2470*/  USEL UR5, UR38, UR10, !UP0 ;  /* 0x0000000a26057287 */ /* 0x000fc4000c000000 */
[----:B------:R-:W-:Y:S02]  /*2480*/  USEL UR7, UR39, UR4, !UP2 ;  /* 0x0000000427077287 */ /* 0x000fe4000d000000 */
[----:B-1----:R-:W-:Y:S01]  /*2490*/  UIMAD.WIDE.U32 UR10, UR5, UR8, URZ ;  /* 0x00000008050a72a5 */ /* 0x002fe2000f8e00ff */
[----:B------:R-:W-:Y:S01]  /*24a0*/  UMOV UR4, UR23 ;  /* 0x0000001700047c82 */ /* 0x000fe20008000000 */
[----:B------:R-:W-:Y:S02]  /*24b0*/  UIMAD.WIDE.U32 UR14, UR37, UR16, URZ ;  /* 0x00000010250e72a5 */ /* 0x000fe4000f8e00ff */
[----:B------:R-:W-:-:S03]  /*24c0*/  UIMAD.WIDE.U32 UR22, UR7, UR8, URZ ;  /* 0x00000008071672a5 */ /* 0x000fc6000f8e00ff */
[----:B------:R-:W-:Y:S01]  /*24d0*/  UMOV UR10, UR11 ;  /* 0x0000000b000a7c82 */ /* 0x000fe20008000000 */
[----:B------:R-:W-:Y:S02]  /*24e0*/  USHF.R.U32.HI UR4, URZ, UR12, UR4 ;  /* 0x0000000cff047299 */ /* 0x000fe40008011604 */
[----:B------:R-:W-:Y:S01]  /*24f0*/  @UP3 USHF.R.U32.HI UR5, URZ, UR9, UR10 ;  /* 0x00000009ff053299 */ /* 0x000fe2000801160a */
[----:B------:R-:W-:Y:S01]  /*2500*/  UMOV UR14, UR15 ;  /* 0x0000000f000e7c82 */ /* 0x000fe20008000000 */
[----:B------:R-:W-:Y:S01]  /*2510*/  UMOV UR22, UR23 ;  /* 0x0000001700167c82 */ /* 0x000fe20008000000 */
[----:B------:R-:W-:Y:S02]  /*2520*/  USHF.R.U32.HI UR17, URZ, UR17, UR14 ;  /* 0x00000011ff117299 */ /* 0x000fe4000801160e */
[----:B------:R-:W-:Y:S02]  /*2530*/  USEL UR4, UR31, UR4, !UP0 ;  /* 0x000000041f047287 */ /* 0x000fe4000c000000 */
[----:B------:R-:W-:-:S02]  /*2540*/  @UP3 USHF.R.U32.HI UR7, URZ, UR9, UR22 ;  /* 0x00000009ff073299 */ /* 0x000fc40008011616 */
[----:B------:R-:W-:Y:S02]  /*2550*/  UIMAD UR10, UR45, UR5, URZ ;  /* 0x000000052d0a72a4 */ /* 0x000fe4000f8e02ff */
[----:B------:R-:W-:Y:S02]  /*2560*/  USEL UR5, UR37, UR17, !UP2 ;  /* 0x0000001125057287 */ /* 0x000fe4000d000000 */
[----:B------:R-:W-:Y:S02]  /*2570*/  UIMAD UR12, UR45, UR7, URZ ;  /* 0x000000072d0c72a4 */ /* 0x000fe4000f8e02ff */
[----:B------:R-:W-:Y:S02]  /*2580*/  UISETP.GE.AND UP0, UPT, UR4, UR10, UPT ;  /* 0x0000000a0400728c */ /* 0x000fe4000bf06270 */
[----:B------:R-:W-:Y:S02]  /*2590*/  UIMAD.WIDE.U32 UR10, UR4, UR8, URZ ;  /* 0x00000008040a72a5 */ /* 0x000fe4000f8e00ff */
[----:B------:R-:W-:-:S02]  /*25a0*/  UISETP.GE.OR UP0, UPT, UR5, UR12, UP0 ;  /* 0x0000000c0500728c */ /* 0x000fc40008706670 */
[----:B------:R-:W-:Y:S02]  /*25b0*/  UIMAD.WIDE.U32 UR14, UR5, UR8, URZ ;  /* 0x00000008050e72a5 */ /* 0x000fe4000f8e00ff */
[----:B------:R-:W-:Y:S01]  /*25c0*/  UIADD3 UR12, UPT, UPT, -UR5, URZ, URZ ;  /* 0x000000ff050c7290 */ /* 0x000fe2000fffe1ff */
[----:B------:R-:W-:Y:S01]  /*25d0*/  UMOV UR10, UR11 ;  /* 0x0000000b000a7c82 */ /* 0x000fe20008000000 */
[----:B------:R-:W-:Y:S02]  /*25e0*/  UIADD3 UR11, UPT, UPT, -UR4, URZ, URZ ;  /* 0x000000ff040b7290 */ /* 0x000fe4000fffe1ff */
[----:B------:R-:W-:-:S03]  /*25f0*/  USHF.R.U32.HI UR10, URZ, UR9, UR10 ;  /* 0x00000009ff0a7299 */ /* 0x000fc6000801160a */
[----:B------:R-:W-:Y:S01]  /*2600*/  @!UP0 UMOV UR8, UR15 ;  /* 0x0000000f00088c82 */ /* 0x000fe20008000000 */
[----:B------:R-:W-:Y:S02]  /*2610*/  UIMAD UR11, UR18, UR11, UR31 ;  /* 0x0000000b120b72a4 */ /* 0x000fe4000f8e021f */
[----:B------:R-:W-:Y:S02]  /*2620*/  USEL UR10, UR4, UR10, !UP3 ;  /* 0x0000000a040a7287 */ /* 0x000fe4000d800000 */
[----:B------:R-:W-:Y:S02]  /*2630*/  @!UP0 USHF.R.U32.HI UR8, URZ, UR9, UR8 ;  /* 0x00000009ff088299 */ /* 0x000fe40008011608 */
[----:B------:R-:W-:Y:S02]  /*2640*/  UIADD3 UR9, UPT, UPT, -UR10, URZ, URZ ;  /* 0x000000ff0a097290 */ /* 0x000fe4000fffe1ff */
[----:B------:R-:W-:Y:S02]  /*2650*/  @!UP0 USEL UR8, UR5, UR8, !UP3 ;  /* 0x0000000805088287 */ /* 0x000fe4000d800000 */
[----:B------:R-:W-:-:S02]  /*2660*/  UIMAD UR9, UR45, UR9, UR4 ;  /* 0x000000092d0972a4 */ /* 0x000fc4000f8e0204 */
[----:B------:R-:W-:Y:S02]  /*2670*/  @!UP0 UIADD3 UR10, UPT, UPT, UR10, -UR8, URZ ;  /* 0x800000080a0a8290 */ /* 0x000fe4000fffe0ff */
[----:B------:R-:W-:Y:S02]  /*2680*/  @!UP0 UIMAD UR8, UR9, UR7, UR8 ;  /* 0x00000007090882a4 */ /* 0x000fe4000f8e0208 */
[----:B------:R-:W-:Y:S02]  /*2690*/  @!UP0 UIMAD UR4, UR45, UR10, UR5 ;  /* 0x0000000a2d0482a4 */ /* 0x000fe4000f8e0205 */
[----:B------:R-:W-:Y:S02]  /*26a0*/  UIMAD UR7, UR20, UR12, UR37 ;  /* 0x0000000c140772a4 */ /* 0x000fe4000f8e0225 */
[----:B------:R-:W-:Y:S01]  /*26b0*/  UIMAD UR31, UR4, UR18, UR11 ;  /* 0x00000012041f72a4 */ /* 0x000fe2000f8e020b */
[----:B------:R-:W-:Y:S02]  /*26c0*/  @!UP0 UMOV UR5, UR8 ;  /* 0x0000000800058c82 */ /* 0x000fe40008000000 */
[----:B------:R-:W-:-:S12]  /*26d0*/  UIMAD UR37, UR5, UR20, UR7 ;  /* 0x00000014052572a4 */ /* 0x000fd8000f8e0207 */
.L_x_40:
[----:B------:R-:W2:Y:S02]  /*26e0*/  LDCU UR4, c[0x0][0xb30] ;  /* 0x00016600ff0477ac */ /* 0x000ea40008000800 */
[----:B--2---:R-:W-:-:S09]  /*26f0*/  UISETP.NE.AND UP0, UPT, UR4, 0x1, UPT ;  /* 0x000000010400788c */ /* 0x004fd2000bf05270 */
[----:B------:R-:W-:Y:S05]  /*2700*/  BRA.U UP0, `(.L_x_41) ;  /* 0x0000000100447547 */ /* 0x000fea000b800000 */
[----:B------:R-:W2:Y:S01]  /*2710*/  LDCU.128 UR16, c[0x0][0xb10] ;  /* 0x00016200ff1077ac */ /* 0x000ea20008000c00 */
[----:B------:R-:W3:Y:S01]  /*2720*/  LDCU UR10, c[0x0][0xb0c] ;  /* 0x00016180ff0a77ac */ /* 0x000ee20008000800 */
[----:B------:R-:W4:Y:S01]  /*2730*/  LDCU UR7, c[0x0][0xb20] ;  /* 0x00016400ff0777ac */ /* 0x000f220008000800 */
[----:B--2---:R-:W-:Y:S02]  /*2740*/  UIMAD.WIDE.U32 UR8, UR37, UR16, URZ ;  /* 0x00000010250872a5 */ /* 0x004fe4000f8e00ff */
[----:B------:R-:W-:Y:S02]  /*2750*/  UIMAD.WIDE.U32 UR4, UR31, UR19, URZ ;  /* 0x000000131f0472a5 */ /* 0x000fe4000f8e00ff */
[----:B---3--:R-:W-:Y:S02]  /*2760*/  UISETP.NE.AND UP2, UPT, UR10, 0x1, UPT ;  /* 0x000000010a00788c */ /* 0x008fe4000bf45270 */
[----:B------:R-:W-:Y:S01]  /*2770*/  UISETP.NE.AND UP0, UPT, UR18, 0x1, UPT ;  /* 0x000000011200788c */ /* 0x000fe2000bf05270 */
[----:B------:R-:W-:-:S02]  /*2780*/  UMOV UR8, UR9 ;  /* 0x0000000900087c82 */ /* 0x000fc40008000000 */
[----:B------:R-:W-:Y:S01]  /*2790*/  UMOV UR4, UR5 ;  /* 0x0000000500047c82 */ /* 0x000fe20008000000 */
[----:B------:R-:W-:Y:S02]  /*27a0*/  USHF.R.U32.HI UR17, URZ, UR17, UR8 ;  /* 0x00000011ff117299 */ /* 0x000fe40008011608 */
[----:B----4-:R-:W-:Y:S02]  /*27b0*/  USHF.R.U32.HI UR4, URZ, UR7, UR4 ;  /* 0x00000007ff047299 */ /* 0x010fe40008011604 */
[----:B------:R-:W-:Y:S02]  /*27c0*/  USEL UR5, UR37, UR17, !UP2 ;  /* 0x0000001125057287 */ /* 0x000fe4000d000000 */
[----:B------:R-:W-:-:S04]  /*27d0*/  USEL UR4, UR31, UR4, !UP0 ;  /* 0x000000041f047287 */ /* 0x000fc8000c000000 */
[----:B------:R-:W-:Y:S02]  /*27e0*/  UIADD3 UR7, UPT, UPT, UR5, -UR4, URZ ;  /* 0x8000000405077290 */ /* 0x000fe4000fffe0ff */
[----:B------:R-:W-:Y:S02]  /*27f0*/  UIADD3 UR4, UPT, UPT, -UR5, UR4, URZ ;  /* 0x0000000405047290 */ /* 0x000fe4000fffe1ff */
[----:B------:R-:W-:Y:S02]  /*2800*/  UIMAD UR31, UR7, UR18, UR31 ;  /* 0x00000012071f72a4 */ /* 0x000fe4000f8e021f */
[----:B------:R-:W-:-:S12]  /*2810*/  UIMAD UR37, UR4, UR10, UR37 ;  /* 0x0000000a042572a4 */ /* 0x000fd8000f8e0225 */
.L_x_41:
[----:B------:R-:W-:Y:S01]  /*2820*/  VIADD R11, R11, 0x1 ;  /* 0x000000010b0b7836 */ /* 0x000fe20000000000 */
[----:B------:R-:W-:Y:S01]  /*2830*/  R2UR UR4, R88 ;  /* 0x00000000580472ca */ /* 0x000fe200000e0000 */
[----:B------:R-:W-:Y:S01]  /*2840*/  UIADD3 UR32, UPT, UPT, UR31, UR59, URZ ;  /* 0x0000003b1f207290 */ /* 0x000fe2000fffe0ff */
[----:B------:R-:W-:Y:S02]  /*2850*/  PLOP3.LUT P1, PT, PT, PT, PT, 0x80, 0x8 ;  /* 0x000000000008781c */ /* 0x000fe40003f2f070 */
[----:B------:R-:W-:-:S04]  /*2860*/  ISETP.NE.AND P0, PT, R11, 0x2, PT ;  /* 0x000000020b00780c */ /* 0x000fc80003f05270 */
[----:B------:R-:W-:Y:S02]  /*2870*/  SEL R3, RZ, 0x1, P0 ;  /* 0x00000001ff037807 */ /* 0x000fe40000000000 */
[----:B------:R-:W-:Y:S02]  /*2880*/  SEL R11, R11, RZ, P0 ;  /* 0x000000ff0b0b7207 */ /* 0x000fe40000000000 */
[----:B------:R-:W-:Y:S01]  /*2890*/  LOP3.LUT R10, R10, R3, RZ, 0x3c, !PT ;  /* 0x000000030a0a7212 */ /* 0x000fe200078e3cff */
[----:B------:R-:W-:Y:S01]  /*28a0*/  UIADD3 UR20, UPT, UPT, UR37, UR4, URZ ;  /* 0x0000000425147290 */ /* 0x000fe2000fffe0ff */
[----:B------:R-:W-:Y:S11]  /*28b0*/  BRA.U UP1, `(.L_x_42) ;  /* 0xfffffff101447547 */ /* 0x000ff6000b83ffff */
[----:B------:R-:W-:Y:S01]  /*28c0*/  UIADD3 UR13, UPT, UPT, UR13, 0x20, URZ ;  /* 0x000000200d0d7890 */ /* 0x000fe2000fffe0ff */
[----:B------:R-:W-:-:S03]  /*28d0*/  SHF.L.U32 R3, R12, 0x1f, RZ ;  /* 0x0000001f0c037819 */ /* 0x000fc600000006ff */
[----:B------:R-:W-:-:S09]  /*28e0*/  ULEA UR4, UR6, UR13, 0x3 ;  /* 0x0000000d06047291 */ /* 0x000fd2000f8e18ff */
[----:B------:R-:W2:Y:S02]  /*28f0*/  SYNCS.PHASECHK.TRANS64.TRYWAIT P0, [UR4], R3 ;  /* 0x00000003ff0075a7 */ /* 0x000ea40008001104 */
[----:B--2---:R-:W-:Y:S05]  /*2900*/  @!P0 BRA `(.L_x_43) ;  /* 0x0000007400788947 */ /* 0x004fea0003800000 */
.L_x_148:
[----:B------:R-:W-:-:S04]  /*2910*/  UIADD3 UR4, UPT, UPT, UR6, 0x1, URZ ;  /* 0x0000000106047890 */ /* 0x000fc8000fffe0ff */
[----:B------:R-:W-:-:S04]  /*2920*/  UISETP.NE.AND UP0, UPT, UR4, 0x4, UPT ;  /* 0x000000040400788c */ /* 0x000fc8000bf05270 */
[----:B------:R-:W-:Y:S02]  /*2930*/  USEL UR6, URZ, 0x1, UP0 ;  /* 0x00000001ff067887 */ /* 0x000fe40008000000 */
[----:B------:R-:W-:-:S04]  /*2940*/  USEL UR4, UR4, URZ, UP0 ;  /* 0x000000ff04047287 */ /* 0x000fc80008000000 */
[----:B------:R-:W-:Y:S01]  /*2950*/  ULEA UR5, UR4, UR13, 0x3 ;  /* 0x0000000d04057291 */ /* 0x000fe2000f8e18ff */
[----:B------:R-:W-:-:S04]  /*2960*/  LOP3.LUT R2, R12, UR6, RZ, 0x3c, !PT ;  /* 0x000000060c027c12 */ /* 0x000fc8000f8e3cff */
[----:B-1----:R-:W-:-:S04]  /*2970*/  SHF.L.U32 R3, R2, 0x1f, RZ ;  /* 0x0000001f02037819 */ /* 0x002fc800000006ff */
[----:B------:R-:W1:Y:S02]  /*2980*/  SYNCS.PHASECHK.TRANS64.TRYWAIT P0, [UR5], R3 ;  /* 0x00000003ff0075a7 */ /* 0x000e640008001105 */
[----:B-1----:R-:W-:Y:S05]  /*2990*/  @!P0 BRA `(.L_x_44) ;  /* 0x00000074006c8947 */ /* 0x002fea0003800000 */
.L_x_150:
        /* <DEDUP_REMOVED lines=9> */
.L_x_152:
[----:B------:R-:W-:-:S04]  /*2a30*/  UIADD3 UR4, UPT, UPT, UR4, 0x1, URZ ;  /* 0x0000000104047890 */ /* 0x000fc8000fffe0ff */
[----:B------:R-:W-:-:S04]  /*2a40*/  UISETP.NE.AND UP0, UPT, UR4, 0x4, UPT ;  /* 0x000000040400788c */ /* 0x000fc8000bf05270 */
[----:B------:R-:W-:Y:S02]  /*2a50*/  USEL UR5, URZ, 0x1, UP0 ;  /* 0x00000001ff057887 */ /* 0x000fe40008000000 */
[----:B------:R-:W-:-:S04]  /*2a60*/  USEL UR4, UR4, URZ, UP0 ;  /* 0x000000ff04047287 */ /* 0x000fc80008000000 */
[----:B------:R-:W-:Y:S01]  /*2a70*/  ULEA UR4, UR4, UR13, 0x3 ;  /* 0x0000000d04047291 */ /* 0x000fe2000f8e18ff */
[----:B-1----:R-:W-:-:S04]  /*2a80*/  LOP3.LUT R3, R2, UR5, RZ, 0x3c, !PT ;  /* 0x0000000502037c12 */ /* 0x002fc8000f8e3cff */
[----:B------:R-:W-:Y:S01]  /*2a90*/  SHF.L.U32 R3, R3, 0x1f, RZ ;  /* 0x0000001f03037819 */ /* 0x000fe200000006ff */
[----:B------:R-:W-:-:S07]  /*2aa0*/  IMAD.U32 R0, RZ, RZ, UR4 ;  /* 0x00000004ff007e24 */ /* 0x000fce000f8e00ff */
.L_x_46:
[----:B-1----:R1:W2:Y:S02]  /*2ab0*/  SYNCS.PHASECHK.TRANS64.TRYWAIT P0, [R0+URZ], R3 ;  /* 0x00000003000075a7 */ /* 0x0022a400080011ff */
[----:B--2---:R-:W-:Y:S05]  /*2ac0*/  @!P0 NANOSLEEP.SYNCS 0x989680 ;  /* 0x009896800000895d */ /* 0x004fea0003900000 */
[----:B------:R-:W2:Y:S02]  /*2ad0*/  @!P0 SYNCS.PHASECHK.TRANS64 P0, [R0+URZ], R3 ;  /* 0x00000003000085a7 */ /* 0x000ea400080010ff */
[----:B--2---:R-:W-:Y:S05]  /*2ae0*/  @P0 EXIT ;  /* 0x000000000000094d */ /* 0x004fea0003800000 */
[----:B------:R-:W-:Y:S05]  /*2af0*/  BRA `(.L_x_46) ;  /* 0xfffffffc00ec7947 */ /* 0x000fea000383ffff */
.L_x_22:
[----:B------:R-:W-:-:S04]  /*2b00*/  UISETP.NE.AND UP0, UPT, UR58, URZ, UPT ;  /* 0x000000ff3a00728c */ /* 0x000fc8000bf05270 */
[----:B------:R-:W-:-:S09]  /*2b10*/  UISETP.NE.OR UP0, UPT, UR13, 0x1, UP0 ;  /* 0x000000010d00788c */ /* 0x000fd20008705670 */
[----:B------:R-:W-:Y:S05]  /*2b20*/  BRA.U UP0, `(.L_x_47) ;  /* 0x0000000500487547 */ /* 0x000fea000b800000 */
[----:B------:R-:W-:Y:S01]  /*2b30*/  ISETP.GE.U32.AND P2, PT, R0, 0x4, PT ;  /* 0x000000040000780c */ /* 0x000fe20003f46070 */
[----:B------:R-:W-:Y:S01]  /*2b40*/  IMAD.MOV.U32 R12, RZ, RZ, 0x1 ;  /* 0x00000001ff0c7424 */ /* 0x000fe200078e00ff */
[----:B------:R-:W-:Y:S02]  /*2b50*/  CS2R R10, SRZ ;  /* 0x00000000000a7805 */ /* 0x000fe4000001ff00 */
[----:B------:R-:W-:Y:S01]  /*2b60*/  CS2R R8, SRZ ;  /* 0x0000000000087805 */ /* 0x000fe2000001ff00 */
[----:B------:R-:W-:Y:S01]  /*2b70*/  UMOV UR4, 0x400 ;  /* 0x0000040000047882 */ /* 0x000fe20000000000 */
[----:B------:R-:W-:Y:S01]  /*2b80*/  UMOV UR5, URZ ;  /* 0x000000ff00057c82 */ /* 0x000fe20008000000 */
[----:B------:R-:W-:-:S12]  /*2b90*/  ULEA UR6, UR58, UR4, 0x18 ;  /* 0x000000043a067291 */ /* 0x000fd8000f8ec0ff */
.L_x_51:
[----:B------:R-:W-:Y:S02]  /*2ba0*/  LEA R2, R8, UR6, 0x3 ;  /* 0x0000000608027c11 */ /* 0x000fe4000f8e18ff */
[----:B------:R-:W-:-:S03]  /*2bb0*/  SHF.L.U32 R5, R9, 0x1f, RZ ;  /* 0x0000001f09057819 */ /* 0x000fc600000006ff */
[----:B------:R-:W-:Y:S01]  /*2bc0*/  VIADD R4, R2, 0x100 ;  /* 0x0000010002047836 */ /* 0x000fe20000000000 */
[----:B------:R-:W1:Y:S02]  /*2bd0*/  SYNCS.PHASECHK.TRANS64.TRYWAIT P0, [R2+URZ+0xf0], R5 ;  /* 0x0000f005020075a7 */ /* 0x000e6400080011ff */
[----:B-1----:R-:W-:Y:S05]  /*2be0*/  @!P0 BRA `(.L_x_48) ;  /* 0x0000007400088947 */ /* 0x002fea0003800000 */
.L_x_153:
[----:B------:R-:W-:Y:S01]  /*2bf0*/  ULEA UR4, UR5, UR6, 0x3 ;  /* 0x0000000605047291 */ /* 0x000fe2000f8e18ff */
[----:B------:R-:W-:Y:S02]  /*2c00*/  PRMT R4, RZ, 0x654, R4 ;  /* 0x00000654ff047816 */ /* 0x000fe40000000004 */
[----:B-1----:R-:W-:Y:S01]  /*2c10*/  SHF.L.U32 R5, R12, 0x1f, RZ ;  /* 0x0000001f0c057819 */ /* 0x002fe200000006ff */
[----:B------:R-:W-:Y:S01]  /*2c20*/  UIADD3 UR7, UPT, UPT, UR4, 0x90, URZ ;  /* 0x0000009004077890 */ /* 0x000fe2000fffe0ff */
[----:B------:R1:W-:Y:S05]  /*2c30*/  SYNCS.ARRIVE.TRANS64.RED.A1T0 RZ, [R4+URZ], RZ ;  /* 0x000000ff04ff79a7 */ /* 0x0003ea00081004ff */
[----:B------:R-:W-:Y:S01]  /*2c40*/  IMAD.U32 R7, RZ, RZ, UR7 ;  /* 0x00000007ff077e24 */ /* 0x000fe2000f8e00ff */
[----:B------:R-:W2:Y:S04]  /*2c50*/  SYNCS.PHASECHK.TRANS64.TRYWAIT P0, [UR4+0xa0], R5 ;  /* 0x0000a005ff0075a7 */ /* 0x000ea80008001104 */
[----:B------:R-:W-:Y:S01]  /*2c60*/  PRMT R6, R0, 0x654, R7 ;  /* 0x0000065400067816 */ /* 0x000fe20000000007 */
[----:B-1----:R-:W-:Y:S01]  /*2c70*/  @!P2 IMAD.MOV.U32 R4, RZ, RZ, 0x10 ;  /* 0x00000010ff04a424 */ /* 0x002fe200078e00ff */
[----:B--2---:R-:W-:Y:S06]  /*2c80*/  @!P0 BRA `(.L_x_49) ;  /* 0x0000007000f48947 */ /* 0x004fec0003800000 */
.L_x_155:
[----:B------:R-:W-:Y:S01]  /*2c90*/  ULEA UR8, UR5, UR6, 0x4 ;  /* 0x0000000605087291 */ /* 0x000fe2000f8e20ff */
[----:B------:R-:W-:Y:S01]  /*2ca0*/  SEL R3, R6, R3, !P2 ;  /* 0x0000000306037207 */ /* 0x000fe20005000000 */
[----:B------:R-:W-:Y:S01]  /*2cb0*/  UIADD3 UR9, UPT, UPT, UR4, 0x90, URZ ;  /* 0x0000009004097890 */ /* 0x000fe2000fffe0ff */
[----:B-1----:R-:W-:Y:S01]  /*2cc0*/  LEA R2, R11, UR6, 0x3 ;  /* 0x000000060b027c11 */ /* 0x002fe2000f8e18ff */
[----:B------:R-:W-:Y:S01]  /*2cd0*/  UIADD3 UR8, UPT, UPT, UR8, 0x120, URZ ;  /* 0x0000012008087890 */ /* 0x000fe2000fffe0ff */
[----:B------:R-:W-:Y:S01]  /*2ce0*/  SHF.L.U32 R5, R10, 0x1f, RZ ;  /* 0x0000001f0a057819 */ /* 0x000fe200000006ff */
[----:B------:R1:W-:Y:S01]  /*2cf0*/  @!P2 SYNCS.ARRIVE.TRANS64.RED RZ, [R3+URZ], R4 ;  /* 0x0000000403ffa9a7 */ /* 0x0003e200080004ff */
[----:B------:R-:W-:Y:S01]  /*2d00*/  UIADD3 UR4, UPT, UPT, UR5, 0x1, URZ ;  /* 0x0000000105047890 */ /* 0x000fe2000fffe0ff */
[----:B------:R-:W-:-:S03]  /*2d10*/  VIADD R8, R8, 0x1 ;  /* 0x0000000108087836 */ /* 0x000fc60000000000 */
[----:B------:R-:W-:Y:S02]  /*2d20*/  UISETP.NE.AND UP0, UPT, UR4, 0x2, UPT ;  /* 0x000000020400788c */ /* 0x000fe4000bf05270 */
[----:B------:R-:W-:Y:S06]  /*2d30*/  UGETNEXTWORKID.BROADCAST [UR8], [UR9] ;  /* 0x00000000080073ca */ /* 0x000fec0008000100 */
[----:B------:R-:W-:Y:S01]  /*2d40*/  USEL UR7, URZ, 0x1, UP0 ;  /* 0x00000001ff077887 */ /* 0x000fe20008000000 */
[----:B------:R-:W-:Y:S01]  /*2d50*/  ISETP.NE.AND P0, PT, R8, 0x2, PT ;  /* 0x000000020800780c */ /* 0x000fe20003f05270 */
[----:B------:R-:W-:Y:S01]  /*2d60*/  USEL UR5, UR4, URZ, UP0 ;  /* 0x000000ff04057287 */ /* 0x000fe20008000000 */
[----:B------:R-:W2:Y:S03]  /*2d70*/  SYNCS.PHASECHK.TRANS64.TRYWAIT P1, [R2+URZ+0x90], R5 ;  /* 0x00009005020075a7 */ /* 0x000ea600080211ff */
[----:B------:R-:W-:Y:S01]  /*2d80*/  LOP3.LUT R12, R12, UR7, RZ, 0x3c, !PT ;  /* 0x000000070c0c7c12 */ /* 0x000fe2000f8e3cff */
[----:B-12---:R-:W-:Y:S07]  /*2d90*/  @!P1 BRA `(.L_x_50) ;  /* 0x0000007000c89947 */ /* 0x006fee0003800000 */
.L_x_156:
[C---:B------:R-:W-:Y:S01]  /*2da0*/  LEA R4, R11.reuse, UR6, 0x4 ;  /* 0x000000060b047c11 */ /* 0x040fe2000f8e20ff */
[----:B-1----:R-:W-:Y:S01]  /*2db0*/  VIADD R2, R2, 0xa0 ;  /* 0x000000a002027836 */ /* 0x002fe20000000000 */
[----:B------:R-:W-:Y:S01]  /*2dc0*/  SEL R8, R8, RZ, P0 ;  /* 0x000000ff08087207 */ /* 0x000fe20000000000 */
[----:B------:R-:W-:-:S03]  /*2dd0*/  VIADD R11, R11, 0x1 ;  /* 0x000000010b0b7836 */ /* 0x000fc60000000000 */
[----:B------:R-:W1:Y:S01]  /*2de0*/  LDS.128 R4, [R4+0x120] ;  /* 0x0001200004047984 */ /* 0x000e620000000c00 */
[----:B------:R-:W-:Y:S02]  /*2df0*/  PRMT R2, RZ, 0x654, R2 ;  /* 0x00000654ff027816 */ /* 0x000fe40000000002 */
[C---:B------:R-:W-:Y:S01]  /*2e00*/  ISETP.NE.AND P1, PT, R11.reuse, 0x2, PT ;  /* 0x000000020b00780c */ /* 0x040fe20003f25270 */
[----:B------:R-:W-:Y:S01]  /*2e10*/  @!PT LDS RZ, [RZ] ;  /* 0x00000000fffff984 */ /* 0x000fe20000000800 */
[----:B------:R-:W-:Y:S01]  /*2e20*/  @!PT LDS RZ, [RZ] ;  /* 0x00000000fffff984 */ /* 0x000fe20000000800 */
[----:B------:R-:W-:Y:S01]  /*2e30*/  @!PT LDS RZ, [RZ] ;  /* 0x00000000fffff984 */ /* 0x000fe20000000800 */
[----:B------:R-:W-:Y:S01]  /*2e40*/  @!PT LDS RZ, [RZ] ;  /* 0x00000000fffff984 */ /* 0x000fe20000000800 */
[----:B------:R2:W-:Y:S06]  /*2e50*/  MEMBAR.ALL.CTA ;  /* 0x0000000000007992 */ /* 0x0005ec0000008000 */
[----:B--2---:R-:W2:Y:S01]  /*2e60*/  FENCE.VIEW.ASYNC.S ;  /* 0x00000000000073c6 */ /* 0x004ea20000000000 */
[----:B------:R-:W-:Y:S01]  /*2e70*/  SEL R11, R11, RZ, P1 ;  /* 0x000000ff0b0b7207 */ /* 0x000fe20000800000 */
[----:B--2---:R2:W-:Y:S01]  /*2e80*/  SYNCS.ARRIVE.TRANS64.RED.A1T0 RZ, [R2+URZ], RZ ;  /* 0x000000ff02ff79a7 */ /* 0x0045e200081004ff */
[----:B-1----:R-:W-:-:S02]  /*2e90*/  LOP3.LUT P3, RZ, R6, 0x1, RZ, 0xc0, !PT ;  /* 0x0000000106ff7812 */ /* 0x002fc4000786c0ff */
[----:B------:R-:W-:-:S04]  /*2ea0*/  SEL R5, RZ, 0x1, P1 ;  /* 0x00000001ff057807 */ /* 0x000fc80000800000 */
[----:B------:R-:W-:Y:S02]  /*2eb0*/  LOP3.LUT R10, R10, R5, RZ, 0x3c, !PT ;  /* 0x000000050a0a7212 */ /* 0x000fe400078e3cff */
[----:B--2---:R-:W-:-:S04]  /*2ec0*/  SEL R2, RZ, 0x1, P0 ;  /* 0x00000001ff027807 */ /* 0x004fc80000000000 */
[----:B------:R-:W-:Y:S01]  /*2ed0*/  LOP3.LUT R9, R9, R2, RZ, 0x3c, !PT ;  /* 0x0000000209097212 */ /* 0x000fe200078e3cff */
[----:B------:R-:W-:Y:S06]  /*2ee0*/  @P3 BRA `(.L_x_51) ;  /* 0xfffffffc002c3947 */ /* 0x000fec000383ffff */
[----:B------:R-:W-:Y:S01]  /*2ef0*/  ULEA UR4, UR5, UR6, 0x3 ;  /* 0x0000000605047291 */ /* 0x000fe2000f8e18ff */
[----:B------:R-:W-:-:S08]  /*2f00*/  SHF.L.U32 R3, R12, 0x1f, RZ ;  /* 0x0000001f0c037819 */ /* 0x000fd000000006ff */
[----:B------:R-:W1:Y:S02]  /*2f10*/  SYNCS.PHASECHK.TRANS64 P0, [UR4+0xa0], R3 ;  /* 0x0000a003ff0075a7 */ /* 0x000e640008001004 */
[----:B-1----:R-:W-:Y:S05]  /*2f20*/  @P0 BRA `(.L_x_52) ;  /* 0x0000000000080947 */ /* 0x002fea0003800000 */
[----:B------:R-:W1:Y:S02]  /*2f30*/  SYNCS.PHASECHK.TRANS64.TRYWAIT P0, [UR4+0xa0], R3 ;  /* 0x0000a003ff0075a7 */ /* 0x000e640008001104 */
[----:B-1----:R-:W-:Y:S05]  /*2f40*/  @!P0 BRA `(.L_x_53) ;  /* 0x0000007000708947 */ /* 0x002fea0003800000 */
.L_x_52:
[----:B------:R-:W-:-:S04]  /*2f50*/  UIADD3 UR7, UPT, UPT, UR5, 0x1, URZ ;  /* 0x0000000105077890 */ /* 0x000fc8000fffe0ff */
[----:B------:R-:W-:-:S04]  /*2f60*/  UISETP.NE.AND UP0, UPT, UR7, 0x2, UPT ;  /* 0x000000020700788c */ /* 0x000fc8000bf05270 */
[----:B------:R-:W-:Y:S02]  /*2f70*/  USEL UR8, URZ, 0x1, UP0 ;  /* 0x00000001ff087887 */ /* 0x000fe40008000000 */
[----:B------:R-:W-:-:S04]  /*2f80*/  USEL UR7, UR7, URZ, UP0 ;  /* 0x000000ff07077287 */ /* 0x000fc80008000000 */
[----:B------:R-:W-:Y:S01]  /*2f90*/  ULEA UR7, UR7, UR6, 0x3 ;  /* 0x0000000607077291 */ /* 0x000fe2000f8e18ff */
[----:B-1----:R-:W-:-:S04]  /*2fa0*/  LOP3.LUT R3, R12, UR8, RZ, 0x3c, !PT ;  /* 0x000000080c037c12 */ /* 0x002fc8000f8e3cff */
[----:B------:R-:W-:-:S04]  /*2fb0*/  SHF.L.U32 R0, R3, 0x1f, RZ ;  /* 0x0000001f03007819 */ /* 0x000fc800000006ff */
[----:B------:R-:W1:Y:S02]  /*2fc0*/  SYNCS.PHASECHK.TRANS64 P0, [UR7+0xa0], R0 ;  /* 0x0000a000ff0075a7 */ /* 0x000e640008001007 */
[----:B-1----:R-:W-:Y:S05]  /*2fd0*/  @P0 EXIT ;  /* 0x000000000000094d */ /* 0x002fea0003800000 */
[----:B------:R-:W-:Y:S02]  /*2fe0*/  SHF.L.U32 R3, R3, 0x1f, RZ ;  /* 0x0000001f03037819 */ /* 0x000fe400000006ff */
[----:B------:R-:W-:-:S07]  /*2ff0*/  MOV R0, UR7 ;  /* 0x0000000700007c02 */ /* 0x000fce0008000f00 */
.L_x_54:
[----:B-1----:R1:W2:Y:S02]  /*3000*/  SYNCS.PHASECHK.TRANS64.TRYWAIT P0, [R0+URZ+0xa0], R3 ;  /* 0x0000a003000075a7 */ /* 0x0022a400080011ff */
[----:B--2---:R-:W-:Y:S05]  /*3010*/  @!P0 NANOSLEEP.SYNCS 0x989680 ;  /* 0x009896800000895d */ /* 0x004fea0003900000 */
[----:B------:R-:W2:Y:S02]  /*3020*/  @!P0 SYNCS.PHASECHK.TRANS64 P0, [R0+URZ+0xa0], R3 ;  /* 0x0000a003000085a7 */ /* 0x000ea400080010ff */
[----:B--2---:R-:W-:Y:S05]  /*3030*/  @P0 EXIT ;  /* 0x000000000000094d */ /* 0x004fea0003800000 */
[----:B------:R-:W-:Y:S05]  /*3040*/  BRA `(.L_x_54) ;  /* 0xfffffffc00ec7947 */ /* 0x000fea000383ffff */
.L_x_47:
[----:B------:R-:W-:Y:S05]  /*3050*/  BRA.U UP4, `(.L_x_55) ;  /* 0x0000001104847547 */ /* 0x000fea000b800000 */
[----:B------:R-:W-:Y:S01]  /*3060*/  UMOV UR4, 0x40 ;  /* 0x0000004000047882 */ /* 0x000fe20000000000 */
[----:B------:R-:W-:Y:S01]  /*3070*/  NOP ;  /* 0x0000000000007918 */ /* 0x000fe20000000000 */
[----:B------:R-:W-:Y:S01]  /*3080*/  ULEA UR5, UR58, UR4, 0x18 ;  /* 0x000000043a057291 */ /* 0x000fe2000f8ec0ff */
[----:B------:R-:W-:Y:S02]  /*3090*/  UMOV UR6, 0x400 ;  /* 0x0000040000067882 */ /* 0x000fe40000000000 */
[----:B------:R-:W-:-:S06]  /*30a0*/  ULEA UR6, UR58, UR6, 0x18 ;  /* 0x000000063a067291 */ /* 0x000fcc000f8ec0ff */
[----:B------:R-:W1:Y:S02]  /*30b0*/  LDS.U8 R0, [UR5+0x1c] ;  /* 0x00001c05ff007984 */ /* 0x000e640008000000 */
[----:B-1----:R-:W-:-:S13]  /*30c0*/  ISETP.NE.AND P0, PT, R0, RZ, PT ;  /* 0x000000ff0000720c */ /* 0x002fda0003f05270 */
[----:B------:R-:W-:Y:S05]  /*30d0*/  @P0 BRA `(.L_x_56) ;  /* 0x0000000400080947 */ /* 0x000fea0003800000 */
[----:B------:R-:W-:Y:S02]  /*30e0*/  UISETP.NE.U32.AND UP1, UPT, UR27, 0x1, UPT ;  /* 0x000000011b00788c */ /* 0x000fe4000bf25070 */
[----:B------:R-:W-:-:S07]  /*30f0*/  UIADD3 UR7, UPT, UPT, UR5, 0x8, URZ ;  /* 0x0000000805077890 */ /* 0x000fce000fffe0ff */
[----:B------:R-:W-:Y:S05]  /*3100*/  BRA.U !UP1, `(.L_x_57) ;  /* 0x00000001099c7547 */ /* 0x000fea000b800000 */
[----:B------:R-:W-:Y:S01]  /*3110*/  ELECT P0, URZ, PT ;  /* 0x0000000000ff782f */ /* 0x000fe20003800000 */
[----:B------:R-:W-:-:S12]  /*3120*/  BSSY B0, `(.L_x_57) ;  /* 0x0000025000007945 */ /* 0x000fd80003800000 */
[----:B------:R-:W-:Y:S05]  /*3130*/  @!P0 BRA `(.L_x_58) ;  /* 0x00000000008c8947 */ /* 0x000fea0003800000 */
[----:B------:R-:W-:-:S05]  /*3140*/  UMOV UR4, 0x10 ;  /* 0x0000001000047882 */ /* 0x000fca0000000000 */
[----:B------:R-:W-:Y:S04]  /*3150*/  DEPBAR.LE SB1, 0x36 ;  /* 0x00009d800000791a */ /* 0x000fe80000000000 */
[----:B------:R-:W1:Y:S02]  /*3160*/  UTCATOMSWS.2CTA.FIND_AND_SET.ALIGN UP0, UR4, UR4 ;  /* 0x00000004000475e3 */ /* 0x000e640008200800 */
[----:B-1----:R-:W-:Y:S01]  /*3170*/  MOV R11, UR4 ;  /* 0x00000004000b7c02 */ /* 0x002fe20008000f00 */
[----:B------:R-:W-:Y:S06]  /*3180*/  BRA.U UP0, `(.L_x_59) ;  /* 0x0000000100187547 */ /* 0x000fec000b800000 */
.L_x_60:
[----:B------:R-:W-:Y:S05]  /*3190*/  NANOSLEEP 0x64 ;  /* 0x000000640000795d */ /* 0x000fea0003800000 */
[----:B------:R-:W-:-:S05]  /*31a0*/  UMOV UR4, 0x10 ;  /* 0x0000001000047882 */ /* 0x000fca0000000000 */
[----:B------:R-:W-:Y:S04]  /*31b0*/  DEPBAR.LE SB1, 0x36 ;  /* 0x00009d800000791a */ /* 0x000fe80000000000 */
[----:B------:R-:W1:Y:S02]  /*31c0*/  UTCATOMSWS.2CTA.FIND_AND_SET.ALIGN UP0, UR4, UR4 ;  /* 0x00000004000475e3 */ /* 0x000e640008200800 */
[----:B-1----:R-:W-:Y:S01]  /*31d0*/  MOV R11, UR4 ;  /* 0x00000004000b7c02 */ /* 0x002fe20008000f00 */
[----:B------:R-:W-:Y:S05]  /*31e0*/  BRA.U !UP0, `(.L_x_60) ;  /* 0xfffffffd08e87547 */ /* 0x000fea000b83ffff */
.L_x_59:
[----:B------:R-:W1:Y:S01]  /*31f0*/  LDS R7, [UR5+0x10] ;  /* 0x00001005ff077984 */ /* 0x000e620008000800 */
[----:B------:R-:W-:Y:S01]  /*3200*/  IMAD.U32 R5, RZ, RZ, UR6 ;  /* 0x00000006ff057e24 */ /* 0x000fe2000f8e00ff */
[----:B------:R-:W-:-:S03]  /*3210*/  MOV R4, UR29 ;  /* 0x0000001d00047c02 */ /* 0x000fc60008000f00 */
[----:B------:R-:W-:Y:S01]  /*3220*/  VIADD R5, R5, 0x140 ;  /* 0x0000014005057836 */ /* 0x000fe20000000000 */
[----:B-1----:R-:W-:-:S04]  /*3230*/  SHF.L.U32 R7, R7, 0x1f, RZ ;  /* 0x0000001f07077819 */ /* 0x002fc800000006ff */
[----:B------:R-:W1:Y:S02]  /*3240*/  SYNCS.PHASECHK.TRANS64.TRYWAIT P0, [UR5+0x8], R7 ;  /* 0x00000807ff0075a7 */ /* 0x000e640008001105 */
[----:B-1----:R-:W-:Y:S05]  /*3250*/  @P0 BRA `(.L_x_61) ;  /* 0x0000000000080947 */ /* 0x002fea0003800000 */
[----:B------:R-:W1:Y:S02]  /*3260*/  SYNCS.PHASECHK.TRANS64.TRYWAIT P0, [UR5+0x8], R7 ;  /* 0x00000807ff0075a7 */ /* 0x000e640008001105 */
[----:B-1----:R-:W-:Y:S05]  /*3270*/  @!P0 BRA `(.L_x_62) ;  /* 0x0000006c00bc8947 */ /* 0x002fea0003800000 */
.L_x_61:
[----:B-1----:R-:W-:Y:S01]  /*3280*/  HFMA2 R0, -RZ, RZ, 0, 5.9604644775390625e-08 ;  /* 0x00000001ff007431 */ /* 0x002fe200000001ff */
[----:B------:R-:W-:Y:S01]  /*3290*/  UPRMT UR4, UR29, 0x654, UR7 ;  /* 0x000006541d047896 */ /* 0x000fe20008000007 */
[----:B------:R-:W-:Y:S01]  /*32a0*/  IMAD.MOV.U32 R8, RZ, RZ, 0xffff ;  /* 0x0000ffffff087424 */ /* 0x000fe200078e00ff */
[----:B------:R-:W-:Y:S01]  /*32b0*/  PRMT R4, R4, 0x654, R5 ;  /* 0x0000065404047816 */ /* 0x000fe20000000005 */
[----:B------:R-:W-:Y:S02]  /*32c0*/  IMAD.MOV.U32 R6, RZ, RZ, 0x4 ;  /* 0x00000004ff067424 */ /* 0x000fe400078e00ff */
[----:B------:R-:W-:Y:S01]  /*32d0*/  IMAD.SHL.U32 R9, R11, 0x20, RZ ;  /* 0x000000200b097824 */ /* 0x000fe200078e00ff */
[----:B------:R-:W-:Y:S02]  /*32e0*/  MOV R5, UR4 ;  /* 0x0000000400057c02 */ /* 0x000fe40008000f00 */
[-C--:B------:R-:W-:Y:S01]  /*32f0*/  SHF.L.U32 R8, R8, R11.reuse, RZ ;  /* 0x0000000b08087219 */ /* 0x080fe200000006ff */
[----:B------:R1:W-:Y:S01]  /*3300*/  SYNCS.ARRIVE.TRANS64.RED RZ, [UR4], R6 ;  /* 0x00000006ffff79a7 */ /* 0x0003e20008000404 */
[----:B------:R-:W-:Y:S01]  /*3310*/  SHF.L.U32 R7, R0, R11, RZ ;  /* 0x0000000b00077219 */ /* 0x000fe200000006ff */
[----:B------:R1:W-:Y:S04]  /*3320*/  STS [UR6+0x140], R9 ;  /* 0x00014009ff007988 */ /* 0x0003e80008000806 */
[----:B------:R1:W-:Y:S04]  /*3330*/  STAS [R4.64], R11 ;  /* 0x0000000b04007dbd */ /* 0x0003e8000c0008ff */
[----:B------:R1:W-:Y:S04]  /*3340*/  ATOMS.OR RZ, [UR5+0x14], R8 ;  /* 0x00001408ffff798c */ /* 0x0003e8000b000005 */
[----:B------:R1:W-:Y:S04]  /*3350*/  ATOMS.OR RZ, [UR5+0x18], R7 ;  /* 0x00001807ffff798c */ /* 0x0003e8000b000005 */
[----:B------:R1:W-:Y:S02]  /*3360*/  ATOMS.XOR RZ, [UR5+0x10], R0 ;  /* 0x00001000ffff798c */ /* 0x0003e4000b800005 */
.L_x_58:
[----:B------:R-:W-:Y:S05]  /*3370*/  BSYNC B0 ;  /* 0x0000000000007941 */ /* 0x000fea0003800000 */
.L_x_57:
[----:B------:R-:W-:Y:S05]  /*3380*/  BRA.U UP1, `(.L_x_63) ;  /* 0x00000001016c7547 */ /* 0x000fea000b800000 */
[----:B------:R-:W-:-:S03]  /*3390*/  UMOV UR4, 0xffffffff ;  /* 0xffffffff00047882 */ /* 0x000fc60000000000 */
[----:B------:R-:W-:Y:S05]  /*33a0*/  BRA.DIV UR4, `(.L_x_64) ;  /* 0x0000006e04887947 */ /* 0x000fea000b800000 */
[----:B------:R-:W-:-:S13]  /*33b0*/  ELECT P6, URZ, PT ;  /* 0x0000000000ff782f */ /* 0x000fda00038c0000 */
.L_x_160:
[----:B------:R-:W-:Y:S05]  /*33c0*/  @!P6 BRA `(.L_x_63) ;  /* 0x00000000005ce947 */ /* 0x000fea0003800000 */
[----:B-1----:R-:W1:Y:S02]  /*33d0*/  LDS R5, [UR5+0x10] ;  /* 0x00001005ff057984 */ /* 0x002e640008000800 */
[----:B-1----:R-:W-:-:S04]  /*33e0*/  SHF.L.U32 R5, R5, 0x1f, RZ ;  /* 0x0000001f05057819 */ /* 0x002fc800000006ff */
[----:B------:R-:W1:Y:S02]  /*33f0*/  SYNCS.PHASECHK.TRANS64.TRYWAIT P0, [UR5+0x8], R5 ;  /* 0x00000805ff0075a7 */ /* 0x000e640008001105 */
[----:B-1----:R-:W-:Y:S05]  /*3400*/  @P0 BRA `(.L_x_65) ;  /* 0x0000000000080947 */ /* 0x002fea0003800000 */
[----:B------:R-:W1:Y:S02]  /*3410*/  SYNCS.PHASECHK.TRANS64.TRYWAIT P0, [UR5+0x8], R5 ;  /* 0x00000805ff0075a7 */ /* 0x000e640008001105 */
[----:B-1----:R-:W-:Y:S05]  /*3420*/  @!P0 BRA `(.L_x_66) ;  /* 0x0000006c00888947 */ /* 0x002fea0003800000 */
.L_x_65:
[----:B------:R-:W2:Y:S01]  /*3430*/  LDS R7, [UR6+0x140] ;  /* 0x00014006ff077984 */ /* 0x000ea20008000800 */
[----:B-1----:R-:W-:Y:S02]  /*3440*/  HFMA2 R0, -RZ, RZ, 0, 5.9604644775390625e-08 ;  /* 0x00000001ff007431 */ /* 0x002fe400000001ff */
[----:B------:R-:W-:Y:S01]  /*3450*/  IMAD.MOV.U32 R4, RZ, RZ, 0xffff ;  /* 0x0000ffffff047424 */ /* 0x000fe200078e00ff */
[----:B------:R-:W-:Y:S01]  /*3460*/  UPRMT UR4, UR29, 0x654, UR7 ;  /* 0x000006541d047896 */ /* 0x000fe20008000007 */
[----:B--2---:R-:W-:-:S03]  /*3470*/  IMAD.SHL.U32 R5, R7, 0x20, RZ ;  /* 0x0000002007057824 */ /* 0x004fc600078e00ff */
[-C--:B------:R-:W-:Y:S02]  /*3480*/  SHF.L.U32 R4, R4, R7.reuse, RZ ;  /* 0x0000000704047219 */ /* 0x080fe400000006ff */
[----:B------:R-:W-:Y:S01]  /*3490*/  SHF.L.U32 R7, R0, R7, RZ ;  /* 0x0000000700077219 */ /* 0x000fe200000006ff */
[----:B------:R2:W-:Y:S04]  /*34a0*/  STS [UR6+0x140], R5 ;  /* 0x00014005ff007988 */ /* 0x0005e80008000806 */
[----:B------:R2:W-:Y:S04]  /*34b0*/  ATOMS.OR RZ, [UR5+0x14], R4 ;  /* 0x00001404ffff798c */ /* 0x0005e8000b000005 */
[----:B------:R2:W-:Y:S01]  /*34c0*/  ATOMS.OR RZ, [UR5+0x18], R7 ;  /* 0x00001807ffff798c */ /* 0x0005e2000b000005 */
[----:B------:R-:W-:Y:S03]  /*34d0*/  SYNCS.ARRIVE.TRANS64.RED.A1T0 RZ, [UR4], RZ ;  /* 0x000000ffffff79a7 */ /* 0x000fe60008100404 */
[----:B------:R2:W-:Y:S01]  /*34e0*/  ATOMS.XOR RZ, [UR5+0x10], R0 ;  /* 0x00001000ffff798c */ /* 0x0005e2000b800005 */
[----:B------:R-:W-:Y:S05]  /*34f0*/  BRA `(.L_x_63) ;  /* 0x0000000000107947 */ /* 0x000fea0003800000 */
.L_x_56:
[----:B------:R-:W-:Y:S02]  /*3500*/  MOV R0, 0xffffffff ;  /* 0xffffffff00007802 */ /* 0x000fe40000000f00 */
[----:B------:R-:W-:-:S03]  /*3510*/  MOV R4, 0x3540 ;  /* 0x0000354000047802 */ /* 0x000fc60000000f00 */
[----:B------:R1:W-:Y:S04]  /*3520*/  STS [UR6+0x140], R0 ;  /* 0x00014000ff007988 */ /* 0x0003e80008000806 */
[----:B-1---5:R-:W-:Y:S05]  /*3530*/  CALL.REL.NOINC `($__internal_1_$__cuda_sm10x_tcgen05_guardrail_trap_phase_invalid_during_alloc) ;  /* 0x0000007400587944 */ /* 0x022fea0003c00000 */
.L_x_63:
[----:B------:R-:W-:Y:S05]  /*3540*/  WARPSYNC.ALL ;  /* 0x0000000000007948 */ /* 0x000fea0003800000 */
[----:B------:R-:W3:Y:S01]  /*3550*/  S2UR UR4, SR_CgaCtaId ;  /* 0x00000000000479c3 */ /* 0x000ee20000008800 */
[----:B------:R-:W-:Y:S01]  /*3560*/  UMOV UR13, 0x400 ;  /* 0x00000400000d7882 */ /* 0x000fe20000000000 */
[----:B------:R-:W-:-:S06]  /*3570*/  NOP ;  /* 0x0000000000007918 */ /* 0x000fcc0000000000 */
[----:B------:R-:W-:Y:S06]  /*3580*/  BAR.ARV 0x6, 0xa0 ;  /* 0x0182800000007b1d */ /* 0x000fec0000002000 */
[----:B------:R-:W4:Y:S01]  /*3590*/  LDCU UR6, c[0x0][0x38c] ;  /* 0x00007180ff0677ac */ /* 0x000f220008000800 */
[----:B------:R-:W-:Y:S01]  /*35a0*/  LOP3.LUT R3, R3, 0xffff, RZ, 0xc0, !PT ;  /* 0x0000ffff03037812 */ /* 0x000fe200078ec0ff */
[----:B-1----:R-:W-:Y:S01]  /*35b0*/  IMAD.MOV.U32 R9, RZ, RZ, 0x1 ;  /* 0x00000001ff097424 */ /* 0x002fe200078e00ff */
[----:B------:R-:W-:Y:S01]  /*35c0*/  LOP3.LUT R2, R2, 0xffff, RZ, 0xc0, !PT ;  /* 0x0000ffff02027812 */ /* 0x000fe200078ec0ff */
[----:B------:R-:W-:Y:S01]  /*35d0*/  IMAD.MOV.U32 R8, RZ, RZ, RZ ;  /* 0x000000ffff087224 */ /* 0x000fe200078e00ff */
[----:B------:R-:W-:Y:S01]  /*35e0*/  R2UR UR16, R3 ;  /* 0x00000000031072ca */ /* 0x000fe200000e0000 */
[----:B------:R-:W-:Y:S01]  /*35f0*/  UMOV UR20, URZ ;  /* 0x000000ff00147c82 */ /* 0x000fe20008000000 */
[----:B------:R-:W-:-:S02]  /*3600*/  R2UR UR24, R2 ;  /* 0x00000000021872ca */ /* 0x000fc400000e0000 */
[----:B------:R-:W-:Y:S01]  /*3610*/  CS2R R2, SRZ ;  /* 0x0000000000027805 */ /* 0x000fe2000001ff00 */
[----:B------:R-:W-:Y:S01]  /*3620*/  UMOV UR10, URZ ;  /* 0x000000ff000a7c82 */ /* 0x000fe20008000000 */
[----:B---3--:R-:W-:Y:S02]  /*3630*/  ULEA UR13, UR4, UR13, 0x18 ;  /* 0x0000000d040d7291 */ /* 0x008fe4000f8ec0ff */
[----:B------:R-:W-:Y:S02]  /*3640*/  UISETP.NE.AND UP3, UPT, UR27, URZ, UPT ;  /* 0x000000ff1b00728c */ /* 0x000fe4000bf65270 */
[----:B------:R-:W-:Y:S02]  /*3650*/  UIADD3 UR5, UPT, UPT, UR13, 0x6300, URZ ;  /* 0x000063000d057890 */ /* 0x000fe4000fffe0ff */
[----:B------:R-:W-:Y:S02]  /*3660*/  UIADD3 UR4, UPT, UPT, UR13, 0x8300, URZ ;  /* 0x000083000d047890 */ /* 0x000fe4000fffe0ff */
[----:B----4-:R-:W-:Y:S01]  /*3670*/  UIADD3 UR6, UPT, UPT, UR6, 0x1f, URZ ;  /* 0x0000001f06067890 */ /* 0x010fe2000fffe0ff */
[----:B--2---:R-:W1:Y:S01]  /*3680*/  LDS R0, [UR13+0x140] ;  /* 0x0001400dff007984 */ /* 0x004e620008000800 */
[----:B------:R-:W-:-:S02]  /*3690*/  USHF.R.U32.HI UR5, URZ, 0x4, UR5 ;  /* 0x00000004ff057899 */ /* 0x000fc40008011605 */
[----:B------:R-:W-:Y:S02]  /*36a0*/  USHF.R.S32.HI UR21, URZ, 0x1f, UR6 ;  /* 0x0000001fff157899 */ /* 0x000fe40008011406 */
[----:B------:R-:W-:Y:S02]  /*36b0*/  USHF.R.U32.HI UR4, URZ, 0x4, UR4 ;  /* 0x00000004ff047899 */ /* 0x000fe40008011604 */
[----:B------:R-:W-:Y:S02]  /*36c0*/  ULEA.HI UR21, UR21, UR6, URZ, 0x5 ;  /* 0x0000000615157291 */ /* 0x000fe4000f8f28ff */
[----:B------:R-:W-:Y:S02]  /*36d0*/  ULOP3.LUT UR5, UR5, 0x3fff, URZ, 0xc0, !UPT ;  /* 0x00003fff05057892 */ /* 0x000fe4000f8ec0ff */
[----:B------:R-:W-:Y:S02]  /*36e0*/  USHF.R.S32.HI UR21, URZ, 0x5, UR21 ;  /* 0x00000005ff157899 */ /* 0x000fe40008011415 */
[----:B------:R-:W-:-:S02]  /*36f0*/  ULOP3.LUT UR18, UR4, 0x3fff, URZ, 0xc0, !UPT ;  /* 0x00003fff04127892 */ /* 0x000fc4000f8ec0ff */
[----:B------:R-:W-:Y:S02]  /*3700*/  UISETP.LT.AND UP0, UPT, UR21, 0x1, UPT ;  /* 0x000000011500788c */ /* 0x000fe4000bf01270 */
[----:B------:R-:W-:Y:S02]  /*3710*/  ULOP3.LUT UR17, UR5, 0x10000, URZ, 0xfc, !UPT ;  /* 0x0001000005117892 */ /* 0x000fe4000f8efcff */
[----:B------:R-:W-:Y:S02]  /*3720*/  ULOP3.LUT UR18, UR18, 0x10000, URZ, 0xfc, !UPT ;  /* 0x0001000012127892 */ /* 0x000fe4000f8efcff */
[----:B------:R-:W-:Y:S01]  /*3730*/  USEL UR25, UR21, 0x1, !UP0 ;  /* 0x0000000115197887 */ /* 0x000fe2000c000000 */
[----:B------:R-:W-:Y:S01]  /*3740*/  UMOV UR11, URZ ;  /* 0x000000ff000b7c82 */ /* 0x000fe20008000000 */
[----:B------:R-:W-:Y:S01]  /*3750*/  UMOV UR22, 0x0 ;  /* 0x0000000000167882 */ /* 0x000fe20000000000 */
[----:B------:R-:W-:Y:S01]  /*3760*/  UMOV UR23, 0x8400490 ;  /* 0x0840049000177882 */ /* 0x000fe20000000000 */
[----:B-1----:R-:W-:-:S15]  /*3770*/  R2UR UR26, R0 ;  /* 0x00000000001a72ca */ /* 0x002fde00000e0000 */
.L_x_74:
[C---:B------:R-:W-:Y:S02]  /*3780*/  LEA R0, R8.reuse, UR13, 0x3 ;  /* 0x0000000d08007c11 */ /* 0x040fe4000f8e18ff */
[----:B------:R-:W-:Y:S02]  /*3790*/  SHF.L.U32 R5, R3, 0x1f, RZ ;  /* 0x0000001f03057819 */ /* 0x000fe400000006ff */
[----:B------:R-:W-:Y:S02]  /*37a0*/  LEA R4, R8, UR13, 0x4 ;  /* 0x0000000d08047c11 */ /* 0x000fe4000f8e20ff */
[----:B------:R-:W1:Y:S02]  /*37b0*/  SYNCS.PHASECHK.TRANS64.TRYWAIT P0, [R0+URZ+0x90], R5 ;  /* 0x00009005000075a7 */ /* 0x000e6400080011ff */
[----:B-1-3--:R-:W-:Y:S05]  /*37c0*/  @!P0 BRA `(.L_x_67) ;  /* 0x0000006800b88947 */ /* 0x00afea0003800000 */
.L_x_161:
[----:B-1----:R-:W1:Y:S01]  /*37d0*/  LDS.128 R4, [R4+0x120] ;  /* 0x0001200004047984 */ /* 0x002e620000000c00 */
[----:B------:R-:W-:Y:S02]  /*37e0*/  VIADD R0, R0, 0xa0 ;  /* 0x000000a000007836 */ /* 0x000fe40000000000 */
[----:B------:R-:W-:Y:S01]  /*37f0*/  VIADD R8, R8, 0x1 ;  /* 0x0000000108087836 */ /* 0x000fe20000000000 */
[----:B------:R-:W-:Y:S01]  /*3800*/  @!PT LDS RZ, [RZ] ;  /* 0x00000000fffff984 */ /* 0x000fe20000000800 */
[----:B------:R-:W-:Y:S01]  /*3810*/  @!PT LDS RZ, [RZ] ;  /* 0x00000000fffff984 */ /* 0x000fe20000000800 */
[----:B------:R-:W-:Y:S01]  /*3820*/  @!PT LDS RZ, [RZ] ;  /* 0x00000000fffff984 */ /* 0x000fe20000000800 */
[----:B------:R-:W-:Y:S01]  /*3830*/  @!PT LDS RZ, [RZ] ;  /* 0x00000000fffff984 */ /* 0x000fe20000000800 */
[----:B------:R2:W-:Y:S06]  /*3840*/  MEMBAR.ALL.CTA ;  /* 0x0000000000007992 */ /* 0x0005ec0000008000 */
[----:B--2---:R-:W2:Y:S01]  /*3850*/  FENCE.VIEW.ASYNC.S ;  /* 0x00000000000073c6 */ /* 0x004ea20000000000 */
[----:B------:R-:W-:-:S04]  /*3860*/  PRMT R0, RZ, 0x654, R0 ;  /* 0x00000654ff007816 */ /* 0x000fc80000000000 */
[----:B--2---:R2:W-:Y:S01]  /*3870*/  SYNCS.ARRIVE.TRANS64.RED.A1T0 RZ, [R0+URZ], RZ ;  /* 0x000000ff00ff79a7 */ /* 0x0045e200081004ff */
[----:B-1----:R-:W-:Y:S01]  /*3880*/  LOP3.LUT P1, RZ, R6, 0x1, RZ, 0xc0, !PT ;  /* 0x0000000106ff7812 */ /* 0x002fe2000782c0ff */
[----:B--2---:R-:W-:-:S12]  /*3890*/  BRA.U UP3, `(.L_x_68) ;  /* 0x0000000103cc7547 */ /* 0x004fd8000b800000 */
[----:B------:R-:W1:Y:S01]  /*38a0*/  LDCU UR4, c[0x0][0x38c] ;  /* 0x00007180ff0477ac */ /* 0x000e620008000800 */
[----:B------:R-:W-:Y:S02]  /*38b0*/  PLOP3.LUT P2, PT, PT, PT, PT, 0x80, 0x8 ;  /* 0x000000000008781c */ /* 0x000fe40003f4f070 */
[----:B------:R-:W-:Y:S01]  /*38c0*/  SHF.L.U32 R5, R9, 0x1f, RZ ;  /* 0x0000001f09057819 */ /* 0x000fe200000006ff */
[----:B------:R-:W-:Y:S02]  /*38d0*/  ULEA UR19, UR20, UR13, 0x3 ;  /* 0x0000000d14137291 */ /* 0x000fe4000f8e18ff */
[----:B-1----:R-:W-:-:S06]  /*38e0*/  UISETP.GE.AND UP0, UPT, UR4, 0x1, UPT ;  /* 0x000000010400788c */ /* 0x002fcc000bf06270 */
[----:B------:R-:W-:-:S05]  /*38f0*/  PLOP3.LUT P0, PT, PT, PT, UP0, 0x80, 0x8 ;  /* 0x000000000008781c */ /* 0x000fca0003f0f008 */
[----:B------:R-:W-:-:S08]  /*3900*/  @UP0 ULEA UR4, UR10, UR13, 0x3 ;  /* 0x0000000d0a040291 */ /* 0x000fd0000f8e18ff */
[----:B------:R-:W-:-:S04]  /*3910*/  @P0 SHF.L.U32 R0, R2, 0x1f, RZ ;  /* 0x0000001f02000819 */ /* 0x000fc800000006ff */
[----:B------:R1:W2:Y:S01]  /*3920*/  @P0 SYNCS.PHASECHK.TRANS64.TRYWAIT P2, [UR4], R0 ;  /* 0x00000000ff0005a7 */ /* 0x0002a20008041104 */
[----:B------:R-:W3:Y:S02]  /*3930*/  SYNCS.PHASECHK.TRANS64.TRYWAIT P0, [UR19+0xd0], R5 ;  /* 0x0000d005ff0075a7 */ /* 0x000ee40008001113 */
[----:B-123--:R-:W-:Y:S05]  /*3940*/  @!P0 BRA `(.L_x_69) ;  /* 0x00000068006c8947 */ /* 0x00efea0003800000 */
.L_x_163:
[----:B------:R-:W-:Y:S01]  /*3950*/  UMOV UR14, UR11 ;  /* 0x0000000b000e7c82 */ /* 0x000fe20008000000 */
[----:B------:R-:W-:Y:S05]  /*3960*/  BRA.U !UP0, `(.L_x_70) ;  /* 0x0000000108887547 */ /* 0x000fea000b800000 */
[----:B------:R-:W-:Y:S02]  /*3970*/  UIADD3 UR14, UPT, UPT, UR25, UR11, URZ ;  /* 0x0000000b190e7290 */ /* 0x000fe4000fffe0ff */
[----:B------:R-:W-:Y:S02]  /*3980*/  ULEA UR15, UR20, UR26, 0x7 ;  /* 0x0000001a140f7291 */ /* 0x000fe4000f8e38ff */
[----:B------:R-:W-:Y:S01]  /*3990*/  UPLOP3.LUT UP2, UPT, UPT, UPT, UPT, 0x40, 0x4 ;  /* 0x000000000004789c */ /* 0x000fe20003f4e870 */
[----:B------:R-:W-:Y:S01]  /*39a0*/  UMOV UR12, UR21 ;  /* 0x00000015000c7c82 */ /* 0x000fe20008000000 */
[----:B------:R-:W-:-:S09]  /*39b0*/  UMOV UR5, UR10 ;  /* 0x0000000a00057c82 */ /* 0x000fd20008000000 */
.L_x_73:
[----:B--2---:R-:W-:Y:S01]  /*39c0*/  ULEA UR6, UR5, UR13, 0x3 ;  /* 0x0000000d05067291 */ /* 0x004fe2000f8e18ff */
[----:B---3--:R-:W-:Y:S11]  /*39d0*/  @P2 BRA `(.L_x_71) ;  /* 0x00000000000c2947 */ /* 0x008ff60003800000 */
[----:B-1----:R-:W-:Y:S04]  /*39e0*/  SHF.L.U32 R5, R2, 0x1f, RZ ;  /* 0x0000001f02057819 */ /* 0x002fe800000006ff */
[----:B------:R-:W1:Y:S02]  /*39f0*/  SYNCS.PHASECHK.TRANS64.TRYWAIT P0, [UR6], R5 ;  /* 0x00000005ff0075a7 */ /* 0x000e640008001106 */
[----:B-1----:R-:W-:Y:S05]  /*3a00*/  @!P0 BRA `(.L_x_72) ;  /* 0x0000006800548947 */ /* 0x002fea0003800000 */
.L_x_71:
[----:B------:R-:W-:Y:S01]  /*3a10*/  UISETP.NE.AND UP0, UPT, UR12, 0x1, UPT ;  /* 0x000000010c00788c */ /* 0x000fe2000bf05270 */
[----:B------:R-:W-:Y:S01]  /*3a20*/  PLOP3.LUT P2, PT, PT, PT, PT, 0x80, 0x8 ;  /* 0x000000000008781c */ /* 0x000fe20003f4f070 */
[----:B------:R-:W-:Y:S02]  /*3a30*/  UIADD3 UR4, UPT, UPT, UR5, 0x1, URZ ;  /* 0x0000000105047890 */ /* 0x000fe4000fffe0ff */
[----:B------:R-:W-:Y:S02]  /*3a40*/  ULEA UR8, UR5, UR18, 0x8 ;  /* 0x0000001205087291 */ /* 0x000fe4000f8e40ff */
[----:B------:R-:W-:Y:S01]  /*3a50*/  UISETP.NE.AND UP1, UPT, UR4, 0x4, UPT ;  /* 0x000000040400788c */ /* 0x000fe2000bf25270 */
[----:B------:R-:W-:Y:S01]  /*3a60*/  PLOP3.LUT P0, PT, PT, PT, UP0, 0x80, 0x8 ;  /* 0x000000000008781c */ /* 0x000fe20003f0f008 */
[----:B------:R-:W-:Y:S02]  /*3a70*/  UIADD3 UR11, UPT, UPT, UR11, 0x1, URZ ;  /* 0x000000010b0b7890 */ /* 0x000fe4000fffe0ff */
[----:B------:R-:W-:Y:S02]  /*3a80*/  USEL UR7, URZ, 0x1, UP1 ;  /* 0x00000001ff077887 */ /* 0x000fe40008800000 */
[----:B------:R-:W-:Y:S01]  /*3a90*/  USEL UR10, UR4, URZ, UP1 ;  /* 0x000000ff040a7287 */ /* 0x000fe20008800000 */
[----:B------:R-:W-:Y:S01]  /*3aa0*/  UMOV UR9, 0xc0004010 ;  /* 0xc000401000097882 */ /* 0x000fe20000000000 */
[----:B------:R-:W-:Y:S02]  /*3ab0*/  UIADD3 UR12, UPT, UPT, UR12, -0x1, URZ ;  /* 0xffffffff0c0c7890 */ /* 0x000fe4000fffe0ff */
[----:B------:R-:W-:Y:S01]  /*3ac0*/  LOP3.LUT R2, R2, UR7, RZ, 0x3c, !PT ;  /* 0x0000000702027c12 */ /* 0x000fe2000f8e3cff */
[----:B------:R-:W-:Y:S01]  /*3ad0*/  @UP0 ULEA UR4, UR10, UR13, 0x3 ;  /* 0x0000000d0a040291 */ /* 0x000fe2000f8e18ff */
[----:B------:R-:W-:Y:S02]  /*3ae0*/  UMOV UR7, 0xc0004010 ;  /* 0xc000401000077882 */ /* 0x000fe40000000000 */
[----:B-1----:R-:W-:Y:S01]  /*3af0*/  @P0 SHF.L.U32 R0, R2, 0x1f, RZ ;  /* 0x0000001f02000819 */ /* 0x002fe200000006ff */
[----:B------:R-:W-:Y:S05]  /*3b00*/  UISETP.NE.AND UP0, UPT, UR11, UR14, UPT ;  /* 0x0000000e0b00728c */ /* 0x000fea000bf05270 */
[----:B------:R2:W3:Y:S01]  /*3b10*/  @P0 SYNCS.PHASECHK.TRANS64.TRYWAIT P2, [UR4], R0 ;  /* 0x00000000ff0005a7 */ /* 0x0004e20008041104 */
[----:B------:R-:W-:Y:S02]  /*3b20*/  UIADD3 UR4, UPT, UPT, UR6, 0x20, URZ ;  /* 0x0000002006047890 */ /* 0x000fe4000fffe0ff */
[----:B------:R-:W-:Y:S03]  /*3b30*/  ULEA UR6, UR5, UR17, 0x7 ;  /* 0x0000001105067291 */ /* 0x000fe6000f8e38ff */
[----:B------:R-:W-:Y:S06]  /*3b40*/  UMOV UR5, UR10 ;  /* 0x0000000a00057c82 */ /* 0x000fec0008000000 */
[----:B------:R2:W-:Y:S01]  /*3b50*/  UTCQMMA.2CTA gdesc[UR6], gdesc[UR8], tmem[UR15], tmem[UR22], idesc[UR23], UP2 ;  /* 0x00ff1608060075ea */ /* 0x0005e2000920030f */
[----:B------:R-:W-:Y:S01]  /*3b60*/  UPLOP3.LUT UP2, UPT, UPT, UPT, UPT, 0x80, 0x8 ;  /* 0x000000000008789c */ /* 0x000fe20003f4f070 */
[----:B------:R2:W-:Y:S01]  /*3b70*/  UTCBAR.2CTA.MULTICAST [UR4], URZ, UR16 ;  /* 0x000000ff040073e9 */ /* 0x0005e20008200810 */
[----:B------:R-:W-:Y:S09]  /*3b80*/  BRA.U UP0, `(.L_x_73) ;  /* 0xfffffffd008c7547 */ /* 0x000ff2000b83ffff */
.L_x_70:
[----:B--2---:R-:W-:Y:S01]  /*3b90*/  UIADD3 UR4, UPT, UPT, UR19, 0xb0, URZ ;  /* 0x000000b013047890 */ /* 0x004fe2000fffe0ff */
[----:B------:R-:W-:-:S08]  /*3ba0*/  UMOV UR11, UR14 ;  /* 0x0000000e000b7c82 */ /* 0x000fd00008000000 */
[----:B------:R2:W-:Y:S01]  /*3bb0*/  UTCBAR.2CTA.MULTICAST [UR4], URZ, UR24 ;  /* 0x000000ff040073e9 */ /* 0x0005e20008200818 */
[----:B------:R-:W-:Y:S02]  /*3bc0*/  NOP ;  /* 0x0000000000007918 */ /* 0x000fe40000000000 */
.L_x_68:
[----:B--2---:R-:W-:Y:S01]  /*3bd0*/  UIADD3 UR4, UPT, UPT, UR20, 0x1, URZ ;  /* 0x0000000114047890 */ /* 0x004fe2000fffe0ff */
[----:B------:R-:W-:-:S03]  /*3be0*/  ISETP.NE.AND P0, PT, R8, 0x2, PT ;  /* 0x000000020800780c */ /* 0x000fc60003f05270 */
[----:B------:R-:W-:Y:S01]  /*3bf0*/  UISETP.NE.AND UP0, UPT, UR4, 0x4, UPT ;  /* 0x000000040400788c */ /* 0x000fe2000bf05270 */
[----:B-1----:R-:W-:Y:S02]  /*3c00*/  SEL R0, RZ, 0x1, P0 ;  /* 0x00000001ff007807 */ /* 0x002fe40000000000 */
[----:B------:R-:W-:Y:S01]  /*3c10*/  SEL R8, R8, RZ, P0 ;  /* 0x000000ff08087207 */ /* 0x000fe20000000000 */
[----:B------:R-:W-:Y:S01]  /*3c20*/  USEL UR5, URZ, 0x1, UP0 ;  /* 0x00000001ff057887 */ /* 0x000fe20008000000 */
[----:B------:R-:W-:Y:S01]  /*3c30*/  LOP3.LUT R3, R3, R0, RZ, 0x3c, !PT ;  /* 0x0000000003037212 */ /* 0x000fe200078e3cff */
[----:B------:R-:W-:-:S04]  /*3c40*/  USEL UR20, UR4, URZ, UP0 ;  /* 0x000000ff04147287 */ /* 0x000fc80008000000 */
[----:B------:R-:W-:Y:S01]  /*3c50*/  LOP3.LUT R9, R9, UR5, RZ, 0x3c, !PT ;  /* 0x0000000509097c12 */ /* 0x000fe2000f8e3cff */
[----:B------:R-:W-:Y:S07]  /*3c60*/  @P1 BRA `(.L_x_74) ;  /* 0xfffffff800c41947 */ /* 0x000fee000383ffff */
[----:B------:R-:W1:Y:S01]  /*3c70*/  S2UR UR8, SR_CgaCtaId ;  /* 0x00000000000879c3 */ /* 0x000e620000008800 */
[----:B------:R-:W-:Y:S01]  /*3c80*/  ELECT P0, URZ, PT ;  /* 0x0000000000ff782f */ /* 0x000fe20003800000 */
[----:B------:R-:W-:Y:S01]  /*3c90*/  HFMA2 R0, -RZ, RZ, 0, 5.9604644775390625e-08 ;  /* 0x00000001ff007431 */ /* 0x000fe200000001ff */
[----:B------:R-:W-:-:S05]  /*3ca0*/  UMOV UR4, 0x40 ;  /* 0x0000004000047882 */ /* 0x000fca0000000000 */
[----:B------:R-:W-:Y:S01]  /*3cb0*/  UVIRTCOUNT.DEALLOC.SMPOOL 0x80 ;  /* 0x000000800000784c */ /* 0x000fe20000000000 */
[----:B------:R-:W-:Y:S02]  /*3cc0*/  UISETP.NE.AND UP1, UPT, UR27, URZ, UPT ;  /* 0x000000ff1b00728c */ /* 0x000fe4000bf25270 */
[----:B-1----:R-:W-:-:S09]  /*3cd0*/  ULEA UR8, UR8, UR4, 0x18 ;  /* 0x0000000408087291 */ /* 0x002fd2000f8ec0ff */
[----:B------:R1:W-:Y:S01]  /*3ce0*/  @P0 STS.U8 [UR8+0x1c], R0 ;  /* 0x00001c00ff000988 */ /* 0x0003e20008000008 */
[----:B------:R-:W-:Y:S05]  /*3cf0*/  BRA.U UP1, `(.L_x_75) ;  /* 0x0000000101a07547 */ /* 0x000fea000b800000 */
[----:B------:R-:W-:Y:S01]  /*3d00*/  UIADD3 UR7, UPT, UPT, UR13, 0xd0, URZ ;  /* 0x000000d00d077890 */ /* 0x000fe2000fffe0ff */
[----:B------:R-:W-:-:S03]  /*3d10*/  SHF.L.U32 R3, R9, 0x1f, RZ ;  /* 0x0000001f09037819 */ /* 0x000fc600000006ff */
[----:B------:R-:W-:-:S09]  /*3d20*/  ULEA UR4, UR20, UR7, 0x3 ;  /* 0x0000000714047291 */ /* 0x000fd2000f8e18ff */
[----:B------:R-:W2:Y:S02]  /*3d30*/  SYNCS.PHASECHK.TRANS64.TRYWAIT P0, [UR4], R3 ;  /* 0x00000003ff0075a7 */ /* 0x000ea40008001104 */
[----:B--2---:R-:W-:Y:S05]  /*3d40*/  @!P0 BRA `(.L_x_76) ;  /* 0x00000064009c8947 */ /* 0x004fea0003800000 */
.L_x_166:
        /* <DEDUP_REMOVED lines=9> */
.L_x_168:
        /* <DEDUP_REMOVED lines=9> */
.L_x_170:
[----:B------:R-:W-:-:S04]  /*3e70*/  UIADD3 UR4, UPT, UPT, UR4, 0x1, URZ ;  /* 0x0000000104047890 */ /* 0x000fc8000fffe0ff */
[----:B------:R-:W-:-:S04]  /*3e80*/  UISETP.NE.AND UP0, UPT, UR4, 0x4, UPT ;  /* 0x000000040400788c */ /* 0x000fc8000bf05270 */
[----:B------:R-:W-:Y:S02]  /*3e90*/  USEL UR5, URZ, 0x1, UP0 ;  /* 0x00000001ff057887 */ /* 0x000fe40008000000 */
[----:B------:R-:W-:-:S04]  /*3ea0*/  USEL UR4, UR4, URZ, UP0 ;  /* 0x000000ff04047287 */ /* 0x000fc80008000000 */
[----:B------:R-:W-:Y:S01]  /*3eb0*/  ULEA UR4, UR4, UR7, 0x3 ;  /* 0x0000000704047291 */ /* 0x000fe2000f8e18ff */
[----:B-1----:R-:W-:-:S04]  /*3ec0*/  LOP3.LUT R3, R2, UR5, RZ, 0x3c, !PT ;  /* 0x0000000502037c12 */ /* 0x002fc8000f8e3cff */
[----:B------:R-:W-:Y:S01]  /*3ed0*/  SHF.L.U32 R3, R3, 0x1f, RZ ;  /* 0x0000001f03037819 */ /* 0x000fe200000006ff */
[----:B------:R-:W-:-:S04]  /*3ee0*/  IMAD.U32 R0, RZ, RZ, UR4 ;  /* 0x00000004ff007e24 */ /* 0x000fc8000f8e00ff */
[----:B------:R1:W2:Y:S03]  /*3ef0*/  SYNCS.PHASECHK.TRANS64.TRYWAIT P0, [R0+URZ], R3 ;  /* 0x00000003000075a7 */ /* 0x0002a600080011ff */
[----:B--2---:R-:W-:Y:S05]  /*3f00*/  @!P0 NANOSLEEP.SYNCS 0x989680 ;  /* 0x009896800000895d */ /* 0x004fea0003900000 */
[----:B------:R-:W2:Y:S02]  /*3f10*/  @!P0 SYNCS.PHASECHK.TRANS64 P0, [R0+URZ], R3 ;  /* 0x00000003000085a7 */ /* 0x000ea400080010ff */
[----:B--2---:R-:W-:Y:S05]  /*3f20*/  @P0 BRA `(.L_x_79) ;  /* 0x0000000000200947 */ /* 0x004fea0003800000 */
.L_x_80:
[----:B--2---:R2:W4:Y:S02]  /*3f30*/  SYNCS.PHASECHK.TRANS64.TRYWAIT P0, [R0+URZ], R3 ;  /* 0x00000003000075a7 */ /* 0x00452400080011ff */
[----:B----4-:R-:W-:Y:S05]  /*3f40*/  @!P0 NANOSLEEP.SYNCS 0x989680 ;  /* 0x009896800000895d */ /* 0x010fea0003900000 */
[----:B------:R-:W4:Y:S02]  /*3f50*/  @!P0 SYNCS.PHASECHK.TRANS64 P0, [R0+URZ], R3 ;  /* 0x00000003000085a7 */ /* 0x000f2400080010ff */
[----:B----4-:R-:W-:Y:S05]  /*3f60*/  @!P0 BRA `(.L_x_80) ;  /* 0xfffffffc00f08947 */ /* 0x010fea000383ffff */
[----:B------:R-:W-:Y:S05]  /*3f70*/  BRA `(.L_x_79) ;  /* 0x00000000000c7947 */ /* 0x000fea0003800000 */
.L_x_75:
[----:B------:R-:W-:-:S04]  /*3f80*/  UIADD3 UR4, UPT, UPT, UR13, 0x110, URZ ;  /* 0x000001100d047890 */ /* 0x000fc8000fffe0ff */
[----:B------:R-:W-:-:S09]  /*3f90*/  UPRMT UR4, UR29, 0x654, UR4 ;  /* 0x000006541d047896 */ /* 0x000fd20008000004 */
[----:B------:R-:W-:Y:S03]  /*3fa0*/  SYNCS.ARRIVE.TRANS64.RED.A1T0 RZ, [UR4], RZ ;  /* 0x000000ffffff79a7 */ /* 0x000fe60008100404 */
.L_x_79:
[----:B-12---:R-:W-:Y:S01]  /*3fb0*/  SHF.L.U32 R3, RZ, 0x1f, RZ ;  /* 0x0000001fff037819 */ /* 0x006fe200000006ff */
[----:B------:R-:W-:Y:S01]  /*3fc0*/  UIADD3 UR4, UPT, UPT, UR13, 0x110, URZ ;  /* 0x000001100d047890 */ /* 0x000fe2000fffe0ff */
[----:B------:R-:W-:Y:S02]  /*3fd0*/  PLOP3.LUT P0, PT, PT, PT, UP1, 0x80, 0x8 ;  /* 0x000000000008781c */ /* 0x000fe40003f0f018 */
[----:B------:R-:W1:Y:S02]  /*3fe0*/  SYNCS.PHASECHK.TRANS64.TRYWAIT P1, [UR13+0x110], R3 ;  /* 0x00011003ff0075a7 */ /* 0x000e64000802110d */
[----:B-1----:R-:W-:Y:S09]  /*3ff0*/  @!P1 BRA `(.L_x_81) ;  /* 0x0000006400389947 */ /* 0x002ff20003800000 */
.L_x_172:
[----:B------:R-:W-:Y:S01]  /*4000*/  @!UP1 UPRMT UR4, UR29, 0x654, UR4 ;  /* 0x000006541d049896 */ /* 0x000fe20008000004 */
[----:B------:R-:W-:Y:S01]  /*4010*/  UMOV UR5, 0xffff ;  /* 0x0000ffff00057882 */ /* 0x000fe20000000000 */
[----:B------:R-:W-:-:S07]  /*4020*/  UMOV UR6, 0x1 ;  /* 0x0000000100067882 */ /* 0x000fce0000000000 */
[----:B------:R-:W-:Y:S01]  /*4030*/  @!P0 SYNCS.ARRIVE.TRANS64.RED.A1T0 RZ, [UR4], RZ ;  /* 0x000000ffffff89a7 */ /* 0x000fe20008100404 */
[----:B------:R-:W-:Y:S01]  /*4040*/  NOP ;  /* 0x0000000000007918 */ /* 0x000fe20000000000 */
[----:B-1----:R-:W1:Y:S01]  /*4050*/  LDS R0, [UR8+0x14] ;  /* 0x00001408ff007984 */ /* 0x002e620008000800 */
[----:B------:R-:W-:-:S04]  /*4060*/  ULOP3.LUT UR4, UR26, 0xffff, URZ, 0xc0, !UPT ;  /* 0x0000ffff1a047892 */ /* 0x000fc8000f8ec0ff */
[----:B------:R-:W-:-:S04]  /*4070*/  USHF.R.U32.HI UR4, URZ, 0x5, UR4 ;  /* 0x00000005ff047899 */ /* 0x000fc80008011604 */
[----:B------:R-:W-:Y:S02]  /*4080*/  USHF.L.U32 UR5, UR5, UR4, URZ ;  /* 0x0000000405057299 */ /* 0x000fe400080006ff */
[----:B------:R-:W-:-:S04]  /*4090*/  USHF.L.U32 UR4, UR6, UR4, URZ ;  /* 0x0000000406047299 */ /* 0x000fc800080006ff */
[----:B-1----:R-:W-:-:S04]  /*40a0*/  LOP3.LUT R0, R0, UR5, RZ, 0xc0, !PT ;  /* 0x0000000500007c12 */ /* 0x002fc8000f8ec0ff */
[----:B------:R-:W-:-:S13]  /*40b0*/  ISETP.NE.AND P0, PT, R0, UR5, PT ;  /* 0x0000000500007c0c */ /* 0x000fda000bf05270 */
[----:B------:R-:W-:Y:S05]  /*40c0*/  @P0 BRA `(.L_x_82) ;  /* 0x0000000000580947 */ /* 0x000fea0003800000 */
[----:B------:R-:W1:Y:S02]  /*40d0*/  LDS R0, [UR8+0x18] ;  /* 0x00001808ff007984 */ /* 0x000e640008000800 */
[----:B-1----:R-:W-:-:S04]  /*40e0*/  LOP3.LUT R0, R0, UR4, RZ, 0xc0, !PT ;  /* 0x0000000400007c12 */ /* 0x002fc8000f8ec0ff */
[----:B------:R-:W-:-:S13]  /*40f0*/  ISETP.NE.AND P0, PT, R0, UR4, PT ;  /* 0x0000000400007c0c */ /* 0x000fda000bf05270 */
[----:B------:R-:W-:Y:S05]  /*4100*/  @P0 BRA `(.L_x_83) ;  /* 0x00000000003c0947 */ /* 0x000fea0003800000 */
[----:B------:R-:W1:Y:S01]  /*4110*/  S2R R2, SR_LANEID ;  /* 0x0000000000027919 */ /* 0x000e620000000000 */
[----:B------:R-:W-:Y:S01]  /*4120*/  ULOP3.LUT UR5, URZ, UR5, URZ, 0x33, !UPT ;  /* 0x00000005ff057292 */ /* 0x000fe2000f8e33ff */
[----:B------:R-:W-:Y:S01]  /*4130*/  LOP3.LUT R4, RZ, UR4, RZ, 0x33, !PT ;  /* 0x00000004ff047c12 */ /* 0x000fe2000f8e33ff */
[----:B------:R-:W-:Y:S02]  /*4140*/  VOTEU.ANY UR4, UPT, PT ;  /* 0x0000000000047886 */ /* 0x000fe400038e0100 */
[----:B------:R-:W-:Y:S01]  /*4150*/  UFLO.U32 UR4, UR4 ;  /* 0x00000004000472bd */ /* 0x000fe200080e0000 */
[----:B------:R-:W2:Y:S01]  /*4160*/  REDUX UR6, R4 ;  /* 0x00000000040673c4 */ /* 0x000ea20000000000 */
[----:B------:R-:W-:-:S06]  /*4170*/  IMAD.U32 R0, RZ, RZ, UR5 ;  /* 0x00000005ff007e24 */ /* 0x000fcc000f8e00ff */
[----:B------:R4:W-:Y:S01]  /*4180*/  UTCATOMSWS.AND URZ, UR5 ;  /* 0x0000000500ff79e3 */ /* 0x0009e20008000000 */
[----:B------:R-:W3:Y:S01]  /*4190*/  REDUX UR7, R0 ;  /* 0x00000000000773c4 */ /* 0x000ee20000000000 */
[----:B-1----:R-:W-:Y:S01]  /*41a0*/  ISETP.EQ.U32.AND P0, PT, R2, UR4, PT ;  /* 0x0000000402007c0c */ /* 0x002fe2000bf02070 */
[----:B--2---:R-:W-:Y:S01]  /*41b0*/  IMAD.U32 R2, RZ, RZ, UR6 ;  /* 0x00000006ff027e24 */ /* 0x004fe2000f8e00ff */
[----:B---3--:R-:W-:-:S11]  /*41c0*/  MOV R3, UR7 ;  /* 0x0000000700037c02 */ /* 0x008fd60008000f00 */
[----:B------:R4:W-:Y:S04]  /*41d0*/  @P0 ATOMS.AND RZ, [UR8+0x14], R3 ;  /* 0x00001403ffff098c */ /* 0x0009e8000a800008 */
[----:B------:R4:W-:Y:S01]  /*41e0*/  @P0 ATOMS.AND RZ, [UR8+0x18], R2 ;  /* 0x00001802ffff098c */ /* 0x0009e2000a800008 */
[----:B------:R-:W-:Y:S05]  /*41f0*/  BRA `(.L_x_84) ;  /* 0x0000000000147947 */ /* 0x000fea0003800000 */
.L_x_83:
[----:B------:R-:W-:Y:S02]  /*4200*/  MOV R2, 0x4220 ;  /* 0x0000422000027802 */ /* 0x000fe40000000f00 */
[----:B---3-5:R-:W-:Y:S05]  /*4210*/  CALL.REL.NOINC `($__internal_0_$__cuda_sm10x_tcgen05_guardrail_trap_col_being_dealloced_not_returned_by_alloc) ;  /* 0x0000006800147944 */ /* 0x028fea0003c00000 */
[----:B------:R-:W-:Y:S05]  /*4220*/  BRA `(.L_x_84) ;  /* 0x0000000000087947 */ /* 0x000fea0003800000 */
.L_x_82:
[----:B------:R-:W-:Y:S02]  /*4230*/  MOV R2, 0x4250 ;  /* 0x0000425000027802 */ /* 0x000fe40000000f00 */
[----:B---3-5:R-:W-:Y:S05]  /*4240*/  CALL.REL.NOINC `($__internal_2_$__cuda_sm10x_tcgen05_guardrail_trap_unallocated_columns_being_dealloced) ;  /* 0x0000006800207944 */ /* 0x028fea0003c00000 */
.L_x_84:
[----:B------:R-:W-:Y:S01]  /*4250*/  NOP ;  /* 0x0000000000007918 */ /* 0x000fe20000000000 */
[----:B----4-:R-:W-:Y:S05]  /*4260*/  EXIT ;  /* 0x000000000000794d */ /* 0x010fea0003800000 */
.L_x_55:
[----:B------:R-:W-:-:S09]  /*4270*/  UISETP.NE.OR UP0, UPT, UR13, 0x3, !UP3 ;  /* 0x000000030d00788c */ /* 0x000fd2000df05670 */
[----:B------:R-:W-:Y:S05]  /*4280*/  BRA.U UP0, `(.L_x_85) ;  /* 0x0000001100c07547 */ /* 0x000fea000b800000 */
[----:B------:R-:W1:Y:S01]  /*4290*/  LDCU UR31, c[0x0][0x370] ;  /* 0x00006e00ff1f77ac */ /* 0x000e620008000800 */
[----:B------:R-:W2:Y:S01]  /*42a0*/  LDC.64 R16, c[0x0][0x348] ;  /* 0x0000d200ff107b82 */ /* 0x000ea20000000a00 */
[----:B------:R-:W-:Y:S02]  /*42b0*/  HFMA2 R13, -RZ, RZ, 0, 0 ;  /* 0x00000000ff0d7431 */ /* 0x000fe400000001ff */
[----:B------:R-:W-:Y:S01]  /*42c0*/  IMAD.MOV.U32 R15, RZ, RZ, 0x1 ;  /* 0x00000001ff0f7424 */ /* 0x000fe200078e00ff */
[----:B------:R-:W1:Y:S01]  /*42d0*/  LDCU.128 UR48, c[0x0][0xb10] ;  /* 0x00016200ff3077ac */ /* 0x000e620008000c00 */
[----:B------:R-:W-:Y:S01]  /*42e0*/  IMAD.MOV.U32 R14, RZ, RZ, RZ ;  /* 0x000000ffff0e7224 */ /* 0x000fe200078e00ff */
[----:B------:R-:W-:Y:S01]  /*42f0*/  MOV R7, 0x1000 ;  /* 0x0000100000077802 */ /* 0x000fe20000000f00 */
[----:B------:R-:W3:Y:S01]  /*4300*/  LDCU UR30, c[0x0][0x374] ;  /* 0x00006e80ff1e77ac */ /* 0x000ee20008000800 */
[----:B------:R-:W4:Y:S01]  /*4310*/  LDC.64 R2, c[0x0][0x888] ;  /* 0x00022200ff027b82 */ /* 0x000f220000000a00 */
[----:B------:R-:W3:Y:S01]  /*4320*/  LDCU UR15, c[0x0][0xb0c] ;  /* 0x00016180ff0f77ac */ /* 0x000ee20008000800 */
[----:B------:R-:W2:Y:S06]  /*4330*/  LDCU UR54, c[0x0][0xb20] ;  /* 0x00016400ff3677ac */ /* 0x000eac0008000800 */
[----:B------:R-:W4:Y:S01]  /*4340*/  LDC.64 R4, c[0x0][0x890] ;  /* 0x00022400ff047b82 */ /* 0x000f220000000a00 */
[----:B------:R-:W2:Y:S01]  /*4350*/  LDCU UR4, c[0x0][0xb30] ;  /* 0x00016600ff0477ac */ /* 0x000ea20008000800 */
[----:B------:R-:W-:Y:S01]  /*4360*/  UMOV UR21, 0x400 ;  /* 0x0000040000157882 */ /* 0x000fe20000000000 */
[----:B-1----:R-:W-:-:S02]  /*4370*/  UIMAD.WIDE.U32 UR6, UR31, UR48, URZ ;  /* 0x000000301f0672a5 */ /* 0x002fc4000f8e00ff */
[----:B---3--:R-:W-:Y:S02]  /*4380*/  UIMAD.WIDE.U32 UR8, UR30, UR51, URZ ;  /* 0x000000331e0872a5 */ /* 0x008fe4000f8e00ff */
[----:B------:R-:W-:Y:S02]  /*4390*/  ULEA UR21, UR58, UR21, 0x18 ;  /* 0x000000153a157291 */ /* 0x000fe4000f8ec0ff */
[----:B------:R-:W-:Y:S02]  /*43a0*/  UPLOP3.LUT UP2, UPT, UPT, UPT, UPT, 0x40, 0x4 ;  /* 0x000000000004789c */ /* 0x000fe40003f4e870 */
[----:B------:R-:W-:Y:S02]  /*43b0*/  UIADD3 UR37, UPT, UPT, UR21, 0x58, URZ ;  /* 0x0000005815257890 */ /* 0x000fe4000fffe0ff */
[----:B------:R-:W-:Y:S02]  /*43c0*/  UIADD3 UR41, UPT, UPT, UR21, 0x40, URZ ;  /* 0x0000004015297890 */ /* 0x000fe4000fffe0ff */
[----:B------:R-:W-:-:S02]  /*43d0*/  UIADD3 UR33, UPT, UPT, UR21, 0x48, URZ ;  /* 0x0000004815217890 */ /* 0x000fc4000fffe0ff */
[----:B------:R-:W-:Y:S01]  /*43e0*/  UIADD3 UR25, UPT, UPT, UR21, 0x50, URZ ;  /* 0x0000005015197890 */ /* 0x000fe2000fffe0ff */
[----:B------:R-:W-:Y:S01]  /*43f0*/  UMOV UR6, UR7 ;  /* 0x0000000700067c82 */ /* 0x000fe20008000000 */
[----:B------:R-:W-:Y:S01]  /*4400*/  UMOV UR47, UR9 ;  /* 0x00000009002f7c82 */ /* 0x000fe20008000000 */
[----:B------:R-:W-:Y:S02]  /*4410*/  UISETP.GE.AND UP0, UPT, UR45, 0x1, UPT ;  /* 0x000000012d00788c */ /* 0x000fe4000bf06270 */
[----:B------:R-:W-:Y:S01]  /*4420*/  UISETP.NE.AND UP4, UPT, UR45, 0x1, UPT ;  /* 0x000000012d00788c */ /* 0x000fe2000bf85270 */
[----:B------:R-:W1:Y:S01]  /*4430*/  LDCU.64 UR22, c[0x0][0xb28] ;  /* 0x00016500ff1677ac */ /* 0x000e620008000a00 */
[----:B------:R-:W-:Y:S02]  /*4440*/  UISETP.NE.AND UP6, UPT, UR15, 0x1, UPT ;  /* 0x000000010f00788c */ /* 0x000fe4000bfc5270 */
[----:B------:R-:W-:Y:S02]  /*4450*/  UISETP.NE.AND UP5, UPT, UR50, 0x1, UPT ;  /* 0x000000013200788c */ /* 0x000fe4000bfa5270 */
[----:B------:R-:W-:-:S02]  /*4460*/  UPRMT UR37, UR58, 0x654, UR37 ;  /* 0x000006543a257896 */ /* 0x000fc40008000025 */
[----:B------:R-:W-:Y:S02]  /*4470*/  USHF.R.U32.HI UR52, URZ, UR49, UR6 ;  /* 0x00000031ff347299 */ /* 0x000fe40008011606 */
[----:B------:R-:W-:Y:S02]  /*4480*/  UPRMT UR46, UR58, 0x654, UR41 ;  /* 0x000006543a2e7896 */ /* 0x000fe40008000029 */
[----:B------:R-:W-:Y:S02]  /*4490*/  UPRMT UR39, UR58, 0x654, UR33 ;  /* 0x000006543a277896 */ /* 0x000fe40008000021 */
[----:B------:R-:W-:Y:S02]  /*44a0*/  UPRMT UR38, UR58, 0x654, UR25 ;  /* 0x000006543a267896 */ /* 0x000fe40008000019 */
[----:B--2---:R-:W-:Y:S02]  /*44b0*/  USHF.R.U32.HI UR47, URZ, UR54, UR47 ;  /* 0x00000036ff2f7299 */ /* 0x004fe4000801162f */
[----:B------:R-:W-:-:S11]  /*44c0*/  UISETP.NE.AND UP3, UPT, UR4, 0x1, UPT ;  /* 0x000000010400788c */ /* 0x000fd6000bf65270 */
.L_x_96:
[C---:B------:R-:W-:Y:S02]  /*44d0*/  LEA R12, R14.reuse, UR21, 0x3 ;  /* 0x000000150e0c7c11 */ /* 0x040fe4000f8e18ff */
[----:B------:R-:W-:Y:S02]  /*44e0*/  SHF.L.U32 R9, R13, 0x1f, RZ ;  /* 0x0000001f0d097819 */ /* 0x000fe400000006ff */
[----:B------:R-:W-:Y:S02]  /*44f0*/  LEA R10, R14, UR21, 0x4 ;  /* 0x000000150e0a7c11 */ /* 0x000fe4000f8e20ff */
[----:B------:R-:W2:Y:S02]  /*4500*/  SYNCS.PHASECHK.TRANS64.TRYWAIT P0, [R12+URZ+0x90], R9 ;  /* 0x000090090c0075a7 */ /* 0x000ea400080011ff */
[----:B--23--:R-:W-:Y:S05]  /*4510*/  @!P0 BRA `(.L_x_86) ;  /* 0x0000006000088947 */ /* 0x00cfea0003800000 */
.L_x_173:
[----:B--2---:R-:W2:Y:S01]  /*4520*/  LDS.128 R8, [R10+0x120] ;  /* 0x000120000a087984 */ /* 0x004ea20000000c00 */
[----:B------:R-:W-:Y:S01]  /*4530*/  UISETP.GE.AND UP0, UPT, UR45, 0x1, UPT ;  /* 0x000000012d00788c */ /* 0x000fe2000bf06270 */
[----:B------:R-:W-:Y:S01]  /*4540*/  @!PT LDS RZ, [RZ] ;  /* 0x00000000fffff984 */ /* 0x000fe20000000800 */
[----:B------:R-:W-:Y:S01]  /*4550*/  @!PT LDS RZ, [RZ] ;  /* 0x00000000fffff984 */ /* 0x000fe20000000800 */
[----:B------:R-:W-:Y:S01]  /*4560*/  @!PT LDS RZ, [RZ] ;  /* 0x00000000fffff984 */ /* 0x000fe20000000800 */
[----:B------:R-:W-:Y:S01]  /*4570*/  @!PT LDS RZ, [RZ] ;  /* 0x00000000fffff984 */ /* 0x000fe20000000800 */
[----:B------:R3:W-:Y:S06]  /*4580*/  MEMBAR.ALL.CTA ;  /* 0x0000000000007992 */ /* 0x0007ec0000008000 */
[----:B---3--:R-:W3:Y:S01]  /*4590*/  FENCE.VIEW.ASYNC.S ;  /* 0x00000000000073c6 */ /* 0x008ee20000000000 */
[----:B--2---:R-:W-:Y:S11]  /*45a0*/  LOP3.LUT P0, RZ, R10, 0x1, RZ, 0xc0, !PT ;  /* 0x000000010aff7812 */ /* 0x004ff6000780c0ff */
[----:B------:R-:W-:Y:S02]  /*45b0*/  @!UPT UIADD3 URZ, UPT, UPT, URZ, URZ, URZ ;  /* 0x000000fffffff290 */ /* 0x000fe4000fffe0ff */
[----:B---3--:R-:W-:Y:S01]  /*45c0*/  VOTEU.ANY UP1, P0 ;  /* 0x0000000000ff7886 */ /* 0x008fe20000020100 */
[----:B------:R-:W-:Y:S11]  /*45d0*/  PLOP3.LUT P0, PT, PT, PT, UP1, 0x80, 0x8 ;  /* 0x000000000008781c */ /* 0x000ff60003f0f018 */
[----:B------:R-:W-:Y:S02]  /*45e0*/  @!UPT UIADD3 URZ, UPT, UPT, URZ, URZ, URZ ;  /* 0x000000fffffff290 */ /* 0x000fe4000fffe0ff */
[----:B------:R-:W-:Y:S02]  /*45f0*/  @P0 SHF.R.U32.HI R0, RZ, 0x10, R9 ;  /* 0x00000010ff000819 */ /* 0x000fe40000011609 */
[----:B------:R-:W-:Y:S02]  /*4600*/  @P0 MOV R6, R8 ;  /* 0x0000000800060202 */ /* 0x000fe40000000f00 */
[----:B------:R-:W-:Y:S01]  /*4610*/  @P0 R2UR UR4, R0 ;  /* 0x00000000000402ca */ /* 0x000fe200000e0000 */
[----:B------:R-:W-:Y:S01]  /*4620*/  VIADD R0, R12, 0xa0 ;  /* 0x000000a00c007836 */ /* 0x000fe20000000000 */
[----:B------:R-:W-:Y:S02]  /*4630*/  @P0 LOP3.LUT R8, R9, 0xffff, RZ, 0xc0, !PT ;  /* 0x0000ffff09080812 */ /* 0x000fe400078ec0ff */
[----:B------:R-:W-:Y:S02]  /*4640*/  @P0 R2UR UR6, R6 ;  /* 0x00000000060602ca */ /* 0x000fe400000e0000 */
[----:B------:R-:W-:Y:S02]  /*4650*/  PRMT R0, RZ, 0x654, R0 ;  /* 0x00000654ff007816 */ /* 0x000fe40000000000 */
[----:B------:R-:W-:Y:S02]  /*4660*/  @P0 R2UR UR5, R8 ;  /* 0x00000000080502ca */ /* 0x000fe400000e0000 */
[----:B------:R2:W-:Y:S03]  /*4670*/  SYNCS.ARRIVE.TRANS64.RED.A1T0 RZ, [R0+URZ], RZ ;  /* 0x000000ff00ff79a7 */ /* 0x0005e600081004ff */
[----:B------:R-:W-:Y:S04]  /*4680*/  @UP1 UMOV UR29, UR4 ;  /* 0x00000004001d1c82 */ /* 0x000fe80008000000 */
[----:B------:R-:W-:Y:S04]  /*4690*/  @UP1 UMOV UR14, UR6 ;  /* 0x00000006000e1c82 */ /* 0x000fe80008000000 */
[----:B------:R-:W-:Y:S01]  /*46a0*/  @UP1 UMOV UR13, UR5 ;  /* 0x00000005000d1c82 */ /* 0x000fe20008000000 */
[----:B------:R-:W-:Y:S05]  /*46b0*/  BRA.U !UP0, `(.L_x_87) ;  /* 0x0000000108a47547 */ /* 0x000fea000b800000 */
[----:B------:R-:W-:Y:S02]  /*46c0*/  UIMAD.WIDE.U32 UR16, UR13, UR51, URZ ;  /* 0x000000330d1072a5 */ /* 0x000fe4000f8e00ff */
[----:B------:R-:W-:Y:S02]  /*46d0*/  UIMAD.WIDE.U32 UR18, UR14, UR48, URZ ;  /* 0x000000300e1272a5 */ /* 0x000fe4000f8e00ff */
[----:B------:R-:W-:Y:S02]  /*46e0*/  USEL UR4, UR30, UR47, !UP5 ;  /* 0x0000002f1e047287 */ /* 0x000fe4000e800000 */
[----:B------:R-:W-:Y:S02]  /*46f0*/  USEL UR7, UR31, UR52, !UP6 ;  /* 0x000000341f077287 */ /* 0x000fe4000f000000 */
[----:B-1----:R-:W-:Y:S02]  /*4700*/  UIMAD.WIDE.U32 UR8, UR4, UR22, URZ ;  /* 0x00000016040872a5 */ /* 0x002fe4000f8e00ff */
[----:B------:R-:W-:Y:S01]  /*4710*/  UIMAD.WIDE.U32 UR10, UR7, UR22, URZ ;  /* 0x00000016070a72a5 */ /* 0x000fe2000f8e00ff */
[----:B------:R-:W-:Y:S02]  /*4720*/  UMOV UR5, UR17 ;  /* 0x0000001100057c82 */ /* 0x000fe40008000000 */
[----:B------:R-:W-:Y:S03]  /*4730*/  USHF.R.U32.HI UR6, URZ, UR54, UR5 ;  /* 0x00000036ff067299 */ /* 0x000fe60008011605 */
[----:B------:R-:W-:Y:S01]  /*4740*/  UMOV UR5, UR19 ;  /* 0x0000001300057c82 */ /* 0x000fe20008000000 */
[----:B------:R-:W-:Y:S02]  /*4750*/  USEL UR6, UR13, UR6, !UP5 ;  /* 0x000000060d067287 */ /* 0x000fe4000e800000 */
[----:B------:R-:W-:Y:S03]  /*4760*/  USHF.R.U32.HI UR12, URZ, UR49, UR5 ;  /* 0x00000031ff0c7299 */ /* 0x000fe60008011605 */
[----:B------:R-:W-:Y:S02]  /*4770*/  UMOV UR5, UR9 ;  /* 0x0000000900057c82 */ /* 0x000fe40008000000 */
[----:B------:R-:W-:Y:S03]  /*4780*/  @UP4 USHF.R.U32.HI UR4, URZ, UR23, UR5 ;  /* 0x00000017ff044299 */ /* 0x000fe60008011605 */
[----:B------:R-:W-:Y:S01]  /*4790*/  UMOV UR5, UR11 ;  /* 0x0000000b00057c82 */ /* 0x000fe20008000000 */
[----:B------:R-:W-:Y:S02]  /*47a0*/  UIMAD UR4, UR45, UR4, URZ ;  /* 0x000000042d0472a4 */ /* 0x000fe4000f8e02ff */
[----:B------:R-:W-:Y:S02]  /*47b0*/  @UP4 USHF.R.U32.HI UR7, URZ, UR23, UR5 ;  /* 0x00000017ff074299 */ /* 0x000fe40008011605 */
[----:B------:R-:W-:Y:S02]  /*47c0*/  UIMAD.WIDE.U32 UR10, UR6, UR22, URZ ;  /* 0x00000016060a72a5 */ /* 0x000fe4000f8e00ff */
[----:B------:R-:W-:Y:S02]  /*47d0*/  USEL UR5, UR14, UR12, !UP6 ;  /* 0x0000000c0e057287 */ /* 0x000fe4000f000000 */
[----:B------:R-:W-:Y:S02]  /*47e0*/  UIMAD UR8, UR45, UR7, URZ ;  /* 0x000000072d0872a4 */ /* 0x000fe4000f8e02ff */
[----:B------:R-:W-:Y:S03]  /*47f0*/  UISETP.GE.AND UP0, UPT, UR6, UR4, UPT ;  /* 0x000000040600728c */ /* 0x000fe6000bf06270 */
[----:B------:R-:W-:Y:S01]  /*4800*/  UMOV UR4, UR11 ;  /* 0x0000000b00047c82 */ /* 0x000fe20008000000 */
[----:B------:R-:W-:Y:S02]  /*4810*/  UISETP.GE.OR UP0, UPT, UR5, UR8, UP0 ;  /* 0x000000080500728c */ /* 0x000fe40008706670 */
[----:B------:R-:W-:Y:S02]  /*4820*/  USHF.R.U32.HI UR4, URZ, UR23, UR4 ;  /* 0x00000017ff047299 */ /* 0x000fe40008011604 */
[----:B------:R-:W-:Y:S02]  /*4830*/  UIMAD.WIDE.U32 UR8, UR5, UR22, URZ ;  /* 0x00000016050872a5 */ /* 0x000fe4000f8e00ff */
[----:B------:R-:W-:Y:S04]  /*4840*/  USEL UR10, UR6, UR4, !UP4 ;  /* 0x00000004060a7287 */ /* 0x000fe8000e000000 */
[----:B------:R-:W-:Y:S01]  /*4850*/  UIADD3 UR11, UPT, UPT, -UR10, URZ, URZ ;  /* 0x000000ff0a0b7290 */ /* 0x000fe2000fffe1ff */
[----:B------:R-:W-:Y:S02]  /*4860*/  @!UP0 UMOV UR4, UR9 ;  /* 0x0000000900048c82 */ /* 0x000fe40008000000 */
[----:B------:R-:W-:Y:S02]  /*4870*/  @!UP0 USHF.R.U32.HI UR4, URZ, UR23, UR4 ;  /* 0x00000017ff048299 */ /* 0x000fe40008011604 */
[----:B------:R-:W-:Y:S02]  /*4880*/  UIMAD UR8, UR45, UR11, UR6 ;  /* 0x0000000b2d0872a4 */ /* 0x000fe4000f8e0206 */
[----:B------:R-:W-:Y:S04]  /*4890*/  @!UP0 USEL UR4, UR5, UR4, !UP4 ;  /* 0x0000000405048287 */ /* 0x000fe8000e000000 */
[----:B------:R-:W-:Y:S02]  /*48a0*/  @!UP0 UIMAD UR7, UR7, UR8, UR4 ;  /* 0x00000008070782a4 */ /* 0x000fe4000f8e0204 */
[----:B------:R-:W-:Y:S02]  /*48b0*/  @!UP0 UIADD3 UR9, UPT, UPT, UR10, -UR4, URZ ;  /* 0x800000040a098290 */ /* 0x000fe4000fffe0ff */
[----:B------:R-:W-:Y:S02]  /*48c0*/  UIADD3 UR8, UPT, UPT, -UR6, URZ, URZ ;  /* 0x000000ff06087290 */ /* 0x000fe4000fffe1ff */
[----:B------:R-:W-:Y:S02]  /*48d0*/  UIADD3 UR4, UPT, UPT, -UR5, URZ, URZ ;  /* 0x000000ff05047290 */ /* 0x000fe4000fffe1ff */
[----:B------:R-:W-:Y:S03]  /*48e0*/  @!UP0 UIMAD UR6, UR9, UR45, UR5 ;  /* 0x0000002d090682a4 */ /* 0x000fe6000f8e0205 */
[----:B------:R-:W-:Y:S01]  /*48f0*/  @!UP0 UMOV UR5, UR7 ;  /* 0x0000000700058c82 */ /* 0x000fe20008000000 */
[----:B------:R-:W-:Y:S02]  /*4900*/  UIMAD UR7, UR15, UR4, UR14 ;  /* 0x000000040f0772a4 */ /* 0x000fe4000f8e020e */
[----:B------:R-:W-:Y:S02]  /*4910*/  UIMAD UR4, UR50, UR8, UR13 ;  /* 0x00000008320472a4 */ /* 0x000fe4000f8e020d */
[----:B------:R-:W-:Y:S02]  /*4920*/  UIMAD UR14, UR5, UR15, UR7 ;  /* 0x0000000f050e72a4 */ /* 0x000fe4000f8e0207 */
[----:B------:R-:W-:Y:S11]  /*4930*/  UIMAD UR13, UR6, UR50, UR4 ;  /* 0x00000032060d72a4 */ /* 0x000ff6000f8e0204 */
[----:B------:R-:W-:Y:S01]  /*4940*/  @!UPT UIADD3 URZ, UPT, UPT, URZ, URZ, URZ ;  /* 0x000000fffffff290 */ /* 0x000fe2000fffe0ff */
.L_x_87:
[----:B------:R-:W3:Y:S01]  /*4950*/  @!UP3 LDCU.128 UR8, c[0x0][0xb10] ;  /* 0x00016200ff08b7ac */ /* 0x000ee20008000c00 */
[C---:B----4-:R-:W-:Y:S02]  /*4960*/  ISETP.NE.U32.AND P1, PT, R4.reuse, RZ, PT ;  /* 0x000000ff0400720c */ /* 0x050fe40003f25070 */
[----:B------:R-:W-:Y:S02]  /*4970*/  ISETP.NE.U32.AND P0, PT, R4, RZ, PT ;  /* 0x000000ff0400720c */ /* 0x000fe40003f05070 */
[C---:B------:R-:W-:Y:S02]  /*4980*/  ISETP.NE.AND.EX P1, PT, R5.reuse, RZ, PT, P1 ;  /* 0x000000ff0500720c */ /* 0x040fe40003f25310 */
[----:B------:R-:W-:Y:S01]  /*4990*/  ISETP.NE.AND.EX P0, PT, R5, RZ, PT, P0 ;  /* 0x000000ff0500720c */ /* 0x000fe20003f05300 */
[----:B------:R-:W4:Y:S01]  /*49a0*/  @!UP3 LDCU UR5, c[0x0][0xb0c] ;  /* 0x00016180ff05b7ac */ /* 0x000f220008000800 */
[----:B------:R-:W-:Y:S01]  /*49b0*/  SHF.L.U32 R9, R15, 0x1f, RZ ;  /* 0x0000001f0f097819 */ /* 0x000fe200000006ff */
[----:B------:R-:W-:Y:S02]  /*49c0*/  USHF.L.U32 UR42, UR32, 0x8, URZ ;  /* 0x00000008202a7899 */ /* 0x000fe400080006ff */
[----:B------:R-:W-:Y:S02]  /*49d0*/  USHF.L.U32 UR43, UR20, 0x6, URZ ;  /* 0x00000006142b7899 */ /* 0x000fe400080006ff */
[----:B---3--:R-:W-:Y:S07]  /*49e0*/  UIMAD.WIDE.U32 UR6, UR14, UR8, URZ ;  /* 0x000000080e0672a5 */ /* 0x008fee000f8e00ff */
[----:B------:R-:W-:Y:S01]  /*49f0*/  @!UP3 UMOV UR4, UR7 ;  /* 0x000000070004bc82 */ /* 0x000fe20008000000 */
[----:B----4-:R-:W-:Y:S02]  /*4a00*/  @!UP3 UISETP.NE.AND UP0, UPT, UR5, 0x1, UPT ;  /* 0x000000010500b88c */ /* 0x010fe4000bf05270 */
[----:B------:R-:W-:Y:S02]  /*4a10*/  @!UP3 USHF.R.U32.HI UR4, URZ, UR9, UR4 ;  /* 0x00000009ff04b299 */ /* 0x000fe40008011604 */
[----:B------:R-:W-:Y:S02]  /*4a20*/  UIMAD.WIDE.U32 UR6, UR13, UR11, URZ ;  /* 0x0000000b0d0672a5 */ /* 0x000fe4000f8e00ff */
[----:B------:R-:W-:Y:S02]  /*4a30*/  @!UP3 USEL UR8, UR14, UR4, !UP0 ;  /* 0x000000040e08b287 */ /* 0x000fe4000c000000 */
[----:B------:R-:W-:Y:S03]  /*4a40*/  @!UP3 UISETP.NE.AND UP0, UPT, UR10, 0x1, UPT ;  /* 0x000000010a00b88c */ /* 0x000fe6000bf05270 */
[----:B------:R-:W-:Y:S02]  /*4a50*/  @!UP3 UMOV UR6, UR7 ;  /* 0x000000070006bc82 */ /* 0x000fe40008000000 */
[----:B------:R-:W3:Y:S02]  /*4a60*/  @!UP3 LDCU UR4, c[0x0][0xb20] ;  /* 0x00016400ff04b7ac */ /* 0x000ee40008000800 */
[----:B---3--:R-:W-:Y:S04]  /*4a70*/  @!UP3 USHF.R.U32.HI UR6, URZ, UR4, UR6 ;  /* 0x00000004ff06b299 */ /* 0x008fe80008011606 */
[----:B------:R-:W-:Y:S04]  /*4a80*/  @!UP3 USEL UR6, UR13, UR6, !UP0 ;  /* 0x000000060d06b287 */ /* 0x000fe8000c000000 */
[----:B------:R-:W-:Y:S02]  /*4a90*/  @!UP3 UIADD3 UR4, UPT, UPT, -UR8, UR6, URZ ;  /* 0x000000060804b290 */ /* 0x000fe4000fffe1ff */
[----:B------:R-:W-:Y:S02]  /*4aa0*/  @!UP3 UIADD3 UR6, UPT, UPT, UR8, -UR6, URZ ;  /* 0x800000060806b290 */ /* 0x000fe4000fffe0ff */
[----:B------:R-:W-:Y:S02]  /*4ab0*/  @!UP3 UIMAD UR14, UR4, UR5, UR14 ;  /* 0x00000005040eb2a4 */ /* 0x000fe4000f8e020e */
[----:B------:R-:W-:Y:S01]  /*4ac0*/  @!UP3 UIMAD UR13, UR6, UR10, UR13 ;  /* 0x0000000a060db2a4 */ /* 0x000fe2000f8e020d */
[----:B------:R-:W-:Y:S11]  /*4ad0*/  BRA.U UP2, `(.L_x_88) ;  /* 0x0000000102107547 */ /* 0x000ff6000b800000 */
[----:B--2---:R-:W-:Y:S04]  /*4ae0*/  MOV R0, UR53 ;  /* 0x0000003500007c02 */ /* 0x004fe80008000f00 */
[----:B------:R-:W-:Y:S04]  /*4af0*/  SHF.L.U32 R11, R0, 0x1f, RZ ;  /* 0x0000001f000b7819 */ /* 0x000fe800000006ff */
[----:B------:R-:W2:Y:S02]  /*4b00*/  SYNCS.PHASECHK.TRANS64.TRYWAIT P2, [UR21+0x88], R11 ;  /* 0x0000880bff0075a7 */ /* 0x000ea40008041115 */
[----:B--2---:R-:W-:Y:S05]  /*4b10*/  @!P2 BRA `(.L_x_89) ;  /* 0x00000058009ca947 */ /* 0x004fea0003800000 */
.L_x_88:
[----:B------:R-:W-:Y:S05]  /*4b20*/  @!P1 BRA `(.L_x_90) ;  /* 0x0000000000309947 */ /* 0x000fea0003800000 */
[----:B------:R-:W-:Y:S01]  /*4b30*/  ISETP.NE.U32.AND P1, PT, R2, RZ, PT ;  /* 0x000000ff0200720c */ /* 0x000fe20003f25070 */
[----:B------:R-:W3:Y:S01]  /*4b40*/  LDCU.64 UR4, c[0x0][0x358] ;  /* 0x00006b00ff0477ac */ /* 0x000ee20008000a00 */
[----:B------:R-:W-:Y:S02]  /*4b50*/  IMAD.MOV.U32 R86, RZ, RZ, 0x1 ;  /* 0x00000001ff567424 */ /* 0x000fe400078e00ff */
[----:B------:R-:W-:Y:S11]  /*4b60*/  ISETP.NE.AND.EX P1, PT, R3, RZ, PT, P1 ;  /* 0x000000ff0300720c */ /* 0x000ff60003f25310 */
[----:B------:R-:W-:Y:S02]  /*4b70*/  @!UPT UIADD3 URZ, UPT, UPT, URZ, URZ, URZ ;  /* 0x000000fffffff290 */ /* 0x000fe4000fffe0ff */
[----:B--2---:R-:W2:Y:S01]  /*4b80*/  @P1 LDC.64 R10, c[0x0][0x888] ;  /* 0x00022200ff0a1b82 */ /* 0x004ea20000000a00 */
[----:B------:R-:W-:Y:S04]  /*4b90*/  @P1 IMAD R0, R4, UR36, RZ ;  /* 0x0000002404001c24 */ /* 0x000fe8000f8e02ff */
[----:B--2---:R-:W-:Y:S04]  /*4ba0*/  @P1 IMAD.WIDE R10, R0, 0x4, R10 ;  /* 0x00000004000a1825 */ /* 0x004fe800078e020a */
[----:B------:R-:W-:Y:S01]  /*4bb0*/  HFMA2 R0, -RZ, RZ, 0, 5.9604644775390625e-08 ;  /* 0x00000001ff007431 */ /* 0x000fe200000001ff */
[----:B---3-5:R3:W5:Y:S04]  /*4bc0*/  @P1 LDG.E R41, desc[UR4][R10.64] ;  /* 0x000000040a291981 */ /* 0x028768000c1e1900 */
[----:B------:R-:W-:Y:S01]  /*4bd0*/  @!P1 PRMT R86, R0, 0x7610, R86 ;  /* 0x0000761000569816 */ /* 0x000fe20000000056 */
[----:B---3--:R-:W4:Y:S06]  /*4be0*/  @!P1 LDC R41, c[0x0][0x880] ;  /* 0x00022000ff299b82 */ /* 0x008f2c0000000800 */
.L_x_90:
[----:B----45:R-:W-:Y:S01]  /*4bf0*/  @!P0 FSETP.EQ.AND P1, PT, R41, RZ, PT ;  /* 0x000000ff2900820b */ /* 0x030fe20003f22000 */
[----:B------:R-:W-:Y:S01]  /*4c00*/  @!UPT UIADD3 URZ, UPT, UPT, URZ, URZ, URZ ;  /* 0x000000fffffff290 */ /* 0x000fe2000fffe0ff */
[----:B------:R-:W-:Y:S11]  /*4c10*/  @!P0 BRA `(.L_x_91) ;  /* 0x0000000000188947 */ /* 0x000ff60003800000 */
[----:B------:R-:W-:Y:S02]  /*4c20*/  LOP3.LUT P0, RZ, R86, 0xff, RZ, 0xc0, !PT ;  /* 0x000000ff56ff7812 */ /* 0x000fe4000780c0ff */
[----:B------:R-:W-:Y:S04]  /*4c30*/  ISETP.NE.U32.AND P1, PT, R2, RZ, PT ;  /* 0x000000ff0200720c */ /* 0x000fe80003f25070 */
[----:B------:R-:W-:Y:S04]  /*4c40*/  ISETP.NE.AND.EX P1, PT, R3, RZ, PT, P1 ;  /* 0x000000ff0300720c */ /* 0x000fe80003f25310 */
[----:B------:R-:W-:Y:S03]  /*4c50*/  PLOP3.LUT P1, PT, P1, PT, PT, 0x8, 0x80 ;  /* 0x000000000080781c */ /* 0x000fe60000f2e170 */
[----:B------:R-:W-:Y:S11]  /*4c60*/  @P0 FSETP.EQ.AND P1, PT, R41, RZ, PT ;  /* 0x000000ff2900020b */ /* 0x000ff60003f22000 */
[----:B------:R-:W-:Y:S02]  /*4c70*/  @!UPT UIADD3 URZ, UPT, UPT, URZ, URZ, URZ ;  /* 0x000000fffffff290 */ /* 0x000fe4000fffe0ff */
.L_x_91:
[----:B------:R-:W3:Y:S01]  /*4c80*/  SYNCS.PHASECHK.TRANS64.TRYWAIT P2, [UR21+0x60], R9 ;  /* 0x00006009ff0075a7 */ /* 0x000ee20008041115 */
[----:B------:R-:W-:Y:S04]  /*4c90*/  ELECT P0, URZ, PT ;  /* 0x0000000000ff782f */ /* 0x000fe80003800000 */
[----:B------:R-:W-:Y:S11]  /*4ca0*/  PLOP3.LUT P1, PT, P1, P0, PT, 0xf2, 0x2f ;  /* 0x00000000002f781c */ /* 0x000ff60000f21e72 */
[----:B------:R-:W-:Y:S02]  /*4cb0*/  @!UPT UIADD3 URZ, UPT, UPT, URZ, URZ, URZ ;  /* 0x000000fffffff290 */ /* 0x000fe4000fffe0ff */
[----:B------:R-:W-:Y:S05]  /*4cc0*/  @!P1 IADD3 R8, P0, PT, R16, 0x580, RZ ;  /* 0x0000058010089810 */ /* 0x000fea0007f1e0ff */
[----:B------:R-:W-:Y:S01]  /*4cd0*/  @!P1 IMAD.X R6, RZ, RZ, R17, P0 ;  /* 0x000000ffff069224 */ /* 0x000fe200000e0611 */
[----:B---3--:R-:W-:Y:S07]  /*4ce0*/  @!P2 BRA `(.L_x_92) ;  /* 0x000000580040a947 */ /* 0x008fee0003800000 */
.L_x_176:
[----:B------:R-:W-:Y:S01]  /*4cf0*/  @!P1 R2UR UR5, R8 ;  /* 0x00000000080592ca */ /* 0x000fe200000e0000 */
[----:B------:R-:W-:Y:S01]  /*4d00*/  VOTEU.ALL UP0, P1 ;  /* 0x0000000000ff7886 */ /* 0x000fe20000800000 */
[----:B------:R-:W-:Y:S01]  /*4d10*/  @!P1 R2UR UR4, R6 ;  /* 0x00000000060492ca */ /* 0x000fe200000e0000 */
[----:B------:R-:W-:Y:S01]  /*4d20*/  UMOV UR6, 0x0 ;  /* 0x0000000000067882 */ /* 0x000fe20000000000 */
[----:B------:R-:W-:Y:S01]  /*4d30*/  UMOV UR7, 0x10000000 ;  /* 0x1000000000077882 */ /* 0x000fe20000000000 */
[----:B------:R-:W-:Y:S01]  /*4d40*/  UMOV UR44, UR36 ;  /* 0x00000024002c7c82 */ /* 0x000fe20008000000 */
[----:B------:R-:W-:Y:S01]  /*4d50*/  @!UP0 UIADD3 UR40, UPT, UPT, UR21, 0x200, URZ ;  /* 0x0000020015288890 */ /* 0x000fe2000fffe0ff */
[----:B--2---:R-:W-:Y:S01]  /*4d60*/  @!P1 IMAD.MOV.U32 R0, RZ, RZ, 0x1000 ;  /* 0x00001000ff009424 */ /* 0x004fe200078e00ff */
[----:B------:R-:W-:Y:S01]  /*4d70*/  @!UP0 UIADD3 UR10, UPT, UPT, UR42, 0x80, URZ ;  /* 0x000000802a0a8890 */ /* 0x000fe2000fffe0ff */
[----:B------:R-:W-:Y:S01]  /*4d80*/  @!P1 IADD3 R8, P0, PT, R16, 0x580, RZ ;  /* 0x0000058010089810 */ /* 0x000fe20007f1e0ff */
[----:B------:R-:W-:Y:S01]  /*4d90*/  @!UP0 UIADD3 UR8, UPT, UPT, UR21, 0xa00, URZ ;  /* 0x00000a0015088890 */ /* 0x000fe2000fffe0ff */
[----:B------:R-:W-:Y:S02]  /*4da0*/  VOTEU.ALL UP0, P1 ;  /* 0x0000000000ff7886 */ /* 0x000fe40000800000 */
[----:B------:R-:W-:Y:S01]  /*4db0*/  IMAD.U32 R10, RZ, RZ, UR5 ;  /* 0x00000005ff0a7e24 */ /* 0x000fe2000f8e00ff */
[----:B------:R-:W-:Y:S01]  /*4dc0*/  UMOV UR9, UR41 ;  /* 0x0000002900097c82 */ /* 0x000fe20008000000 */
[----:B------:R-:W-:Y:S01]  /*4dd0*/  IMAD.U32 R11, RZ, RZ, UR4 ;  /* 0x00000004ff0b7e24 */ /* 0x000fe2000f8e00ff */
[----:B------:R-:W-:Y:S01]  /*4de0*/  UMOV UR11, UR43 ;  /* 0x0000002b000b7c82 */ /* 0x000fe20008000000 */
[----:B------:R-:W-:Y:S01]  /*4df0*/  UMOV UR12, UR36 ;  /* 0x00000024000c7c82 */ /* 0x000fe20008000000 */
[----:B------:R-:W-:Y:S01]  /*4e00*/  @!P1 R2UR UR4, R10 ;  /* 0x000000000a0492ca */ /* 0x000fe200000e0000 */
[----:B------:R-:W-:Y:S01]  /*4e10*/  @!P1 IMAD.X R6, RZ, RZ, R17, P0 ;  /* 0x000000ffff069224 */ /* 0x000fe200000e0611 */
[----:B------:R-:W-:Y:S11]  /*4e20*/  @!P1 R2UR UR5, R11 ;  /* 0x000000000b0592ca */ /* 0x000ff600000e0000 */
[----:B------:R-:W-:Y:S02]  /*4e30*/  @!UPT UIADD3 URZ, UPT, UPT, URZ, URZ, URZ ;  /* 0x000000fffffff290 */ /* 0x000fe4000fffe0ff */
[----:B------:R2:W-:Y:S01]  /*4e40*/  @!UP0 UTMALDG.3D [UR40], [UR4], desc[UR6] ;  /* 0x00000628040085b4 */ /* 0x0005e20008011000 */
[----:B------:R-:W-:Y:S05]  /*4e50*/  VOTEU.ALL UP0, P1 ;  /* 0x0000000000ff7886 */ /* 0x000fea0000800000 */
[----:B------:R2:W-:Y:S01]  /*4e60*/  @!UP0 UTMALDG.3D [UR8], [UR4], desc[UR6] ;  /* 0x00000608040085b4 */ /* 0x0005e20008011000 */
[----:B------:R2:W-:Y:S01]  /*4e70*/  @!P1 SYNCS.ARRIVE.TRANS64.RED.A0TR RZ, [UR21+0x40], R0 ;  /* 0x00004000ffff99a7 */ /* 0x0005e20008300415 */
[----:B------:R-:W-:Y:S01]  /*4e80*/  SYNCS.ARRIVE.TRANS64.RED.A1T0 RZ, [UR46], RZ ;  /* 0x000000ffffff79a7 */ /* 0x000fe2000810042e */
[----:B------:R-:W3:Y:S02]  /*4e90*/  SYNCS.PHASECHK.TRANS64.TRYWAIT P2, [UR21+0x68], R9 ;  /* 0x00006809ff0075a7 */ /* 0x000ee40008041115 */
[----:B--23--:R-:W-:Y:S05]  /*4ea0*/  @!P2 BRA `(.L_x_93) ;  /* 0x0000005400e8a947 */ /* 0x00cfea0003800000 */
.L_x_178:
        /* <DEDUP_REMOVED lines=10> */
[----:B------:R-:W-:Y:S02]  /*4f50*/  @!UP0 UIADD3 UR10, UPT, UPT, UR42, 0xa0, URZ ;  /* 0x000000a02a0a8890 */ /* 0x000fe4000fffe0ff */
[----:B------:R-:W-:Y:S01]  /*4f60*/  @!UP0 UIADD3 UR8, UPT, UPT, UR21, 0x1a00, URZ ;  /* 0x00001a0015088890 */ /* 0x000fe2000fffe0ff */
[----:B------:R-:W-:Y:S01]  /*4f70*/  IMAD.U32 R10, RZ, RZ, UR5 ;  /* 0x00000005ff0a7e24 */ /* 0x000fe2000f8e00ff */
[----:B------:R-:W-:Y:S01]  /*4f80*/  VOTEU.ALL UP0, P1 ;  /* 0x0000000000ff7886 */ /* 0x000fe20000800000 */
[----:B------:R-:W-:Y:S01]  /*4f90*/  IMAD.U32 R11, RZ, RZ, UR4 ;  /* 0x00000004ff0b7e24 */ /* 0x000fe2000f8e00ff */
[----:B------:R-:W-:Y:S01]  /*4fa0*/  UMOV UR9, UR33 ;  /* 0x0000002100097c82 */ /* 0x000fe20008000000 */
[----:B------:R-:W-:Y:S01]  /*4fb0*/  UMOV UR11, UR43 ;  /* 0x0000002b000b7c82 */ /* 0x000fe20008000000 */
[----:B------:R-:W-:Y:S01]  /*4fc0*/  @!P1 R2UR UR4, R10 ;  /* 0x000000000a0492ca */ /* 0x000fe200000e0000 */
[----:B------:R-:W-:Y:S01]  /*4fd0*/  UMOV UR12, UR36 ;  /* 0x00000024000c7c82 */ /* 0x000fe20008000000 */
[----:B------:R-:W-:Y:S01]  /*4fe0*/  @!P1 R2UR UR5, R11 ;  /* 0x000000000b0592ca */ /* 0x000fe200000e0000 */
[----:B------:R-:W-:Y:S11]  /*4ff0*/  @!P1 IMAD.X R6, RZ, RZ, R17, P0 ;  /* 0x000000ffff069224 */ /* 0x000ff600000e0611 */
[----:B------:R-:W-:Y:S01]  /*5000*/  @!UPT UIADD3 URZ, UPT, UPT, URZ, URZ, URZ ;  /* 0x000000fffffff290 */ /* 0x000fe2000fffe0ff */
[----:B------:R2:W-:Y:S01]  /*5010*/  @!UP0 UTMALDG.3D [UR32], [UR4], desc[UR6] ;  /* 0x00000620040085b4 */ /* 0x0005e20008011000 */
[----:B------:R-:W-:Y:S05]  /*5020*/  VOTEU.ALL UP0, P1 ;  /* 0x0000000000ff7886 */ /* 0x000fea0000800000 */
[----:B------:R2:W-:Y:S01]  /*5030*/  @!UP0 UTMALDG.3D [UR8], [UR4], desc[UR6] ;  /* 0x00000608040085b4 */ /* 0x0005e20008011000 */
[----:B------:R2:W-:Y:S01]  /*5040*/  @!P1 SYNCS.ARRIVE.TRANS64.RED.A0TR RZ, [UR21+0x48], R0 ;  /* 0x00004800ffff99a7 */ /* 0x0005e20008300415 */
[----:B------:R-:W-:Y:S01]  /*5050*/  SYNCS.ARRIVE.TRANS64.RED.A1T0 RZ, [UR39], RZ ;  /* 0x000000ffffff79a7 */ /* 0x000fe20008100427 */
[----:B------:R-:W3:Y:S02]  /*5060*/  SYNCS.PHASECHK.TRANS64.TRYWAIT P2, [UR21+0x70], R9 ;  /* 0x00007009ff0075a7 */ /* 0x000ee40008041115 */
[----:B--23--:R-:W-:Y:S05]  /*5070*/  @!P2 BRA `(.L_x_94) ;  /* 0x00000054008ca947 */ /* 0x00cfea0003800000 */
.L_x_180:
        /* <DEDUP_REMOVED lines=9> */
[----:B------:R-:W-:Y:S01]  /*5110*/  VIADD R14, R14, 0x1 ;  /* 0x000000010e0e7836 */ /* 0x000fe20000000000 */
        /* <DEDUP_REMOVED lines=10> */
[----:B------:R-:W-:Y:S11]  /*51c0*/  UMOV UR12, UR36 ;  /* 0x00000024000c7c82 */ /* 0x000ff60008000000 */
        /* <DEDUP_REMOVED lines=8> */
.L_x_182:
[----:B------:R-:W-:Y:S01]  /*5250*/  UIADD3 UR32, UPT, UPT, UR13, UR59, URZ ;  /* 0x0000003b0d207290 */ /* 0x000fe2000fffe0ff */
[----:B------:R-:W-:Y:S01]  /*5260*/  @!P1 IADD3 R6, P0, PT, R16, 0x580, RZ ;  /* 0x0000058010069810 */ /* 0x000fe20007f1e0ff */
[----:B------:R-:W-:Y:S01]  /*5270*/  UPLOP3.LUT UP2, UPT, UPT, UPT, UPT, 0x80, 0x8 ;  /* 0x000000000008789c */ /* 0x000fe20003f4f070 */
[----:B------:R-:W-:Y:S01]  /*5280*/  R2UR UR24, R88 ;  /* 0x00000000581872ca */ /* 0x000fe200000e0000 */
[----:B------:R-:W-:Y:S01]  /*5290*/  VOTEU.ALL UP0, P1 ;  /* 0x0000000000ff7886 */ /* 0x000fe20000800000 */
[----:B------:R-:W-:Y:S01]  /*52a0*/  @!P1 R2UR UR5, R6 ;  /* 0x00000000060592ca */ /* 0x000fe200000e0000 */
[----:B--2---:R-:W-:Y:S01]  /*52b0*/  @!P1 IMAD.X R0, RZ, RZ, R17, P0 ;  /* 0x000000ffff009224 */ /* 0x004fe200000e0611 */
[----:B------:R-:W-:Y:S01]  /*52c0*/  UMOV UR6, 0x0 ;  /* 0x0000000000067882 */ /* 0x000fe20000000000 */
[----:B------:R-:W-:Y:S01]  /*52d0*/  UMOV UR7, 0x10000000 ;  /* 0x1000000000077882 */ /* 0x000fe20000000000 */
[----:B------:R-:W-:Y:S01]  /*52e0*/  @!UP0 UIADD3 UR18, UPT, UPT, UR42, 0x60, URZ ;  /* 0x000000602a128890 */ /* 0x000fe2000fffe0ff */
[----:B------:R-:W-:Y:S01]  /*52f0*/  ISETP.NE.AND P0, PT, R14, 0x2, PT ;  /* 0x000000020e00780c */ /* 0x000fe20003f05270 */
[----:B------:R-:W-:Y:S01]  /*5300*/  @!UP0 UIADD3 UR16, UPT, UPT, UR21, 0x3200, URZ ;  /* 0x0000320015108890 */ /* 0x000fe2000fffe0ff */
[----:B------:R-:W-:Y:S01]  /*5310*/  @!P1 R2UR UR4, R0 ;  /* 0x00000000000492ca */ /* 0x000fe200000e0000 */
[----:B------:R-:W-:Y:S01]  /*5320*/  @!UP0 UIADD3 UR17, UPT, UPT, UR21, 0x58, URZ ;  /* 0x0000005815118890 */ /* 0x000fe2000fffe0ff */
[----:B------:R-:W-:Y:S01]  /*5330*/  SEL R0, RZ, 0x1, P0 ;  /* 0x00000001ff007807 */ /* 0x000fe20000000000 */
[----:B------:R-:W-:Y:S01]  /*5340*/  @!UP0 UIADD3 UR10, UPT, UPT, UR42, 0xe0, URZ ;  /* 0x000000e02a0a8890 */ /* 0x000fe2000fffe0ff */
[----:B------:R-:W-:Y:S01]  /*5350*/  LOP3.LUT R15, R15, 0x1, RZ, 0x3c, !PT ;  /* 0x000000010f0f7812 */ /* 0x000fe200078e3cff */
[----:B------:R-:W-:Y:S01]  /*5360*/  @!UP0 UIADD3 UR8, UPT, UPT, UR21, 0x3a00, URZ ;  /* 0x00003a0015088890 */ /* 0x000fe2000fffe0ff */
[----:B------:R-:W-:Y:S01]  /*5370*/  IMAD.U32 R8, RZ, RZ, UR5 ;  /* 0x00000005ff087e24 */ /* 0x000fe2000f8e00ff */
[----:B------:R-:W-:Y:S01]  /*5380*/  VOTEU.ALL UP0, P1 ;  /* 0x0000000000ff7886 */ /* 0x000fe20000800000 */
[----:B------:R-:W-:Y:S01]  /*5390*/  UMOV UR19, UR43 ;  /* 0x0000002b00137c82 */ /* 0x000fe20008000000 */
[----:B------:R-:W-:Y:S01]  /*53a0*/  UMOV UR20, UR36 ;  /* 0x0000002400147c82 */ /* 0x000fe20008000000 */
[----:B------:R-:W-:Y:S01]  /*53b0*/  UMOV UR11, UR43 ;  /* 0x0000002b000b7c82 */ /* 0x000fe20008000000 */
[----:B------:R-:W-:Y:S01]  /*53c0*/  UMOV UR12, UR36 ;  /* 0x00000024000c7c82 */ /* 0x000fe20008000000 */
[----:B------:R-:W-:Y:S01]  /*53d0*/  UMOV UR9, UR17 ;  /* 0x0000001100097c82 */ /* 0x000fe20008000000 */
[----:B------:R-:W-:Y:S01]  /*53e0*/  IMAD.U32 R9, RZ, RZ, UR4 ;  /* 0x00000004ff097e24 */ /* 0x000fe2000f8e00ff */
[----:B------:R-:W-:Y:S01]  /*53f0*/  @!P1 R2UR UR4, R8 ;  /* 0x00000000080492ca */ /* 0x000fe200000e0000 */
[----:B------:R-:W-:Y:S01]  /*5400*/  UMOV UR36, UR29 ;  /* 0x0000001d00247c82 */ /* 0x000fe20008000000 */
[----:B------:R-:W-:Y:S02]  /*5410*/  LOP3.LUT R13, R13, R0, RZ, 0x3c, !PT ;  /* 0x000000000d0d7212 */ /* 0x000fe400078e3cff */
[----:B------:R-:W-:Y:S02]  /*5420*/  @!P1 R2UR UR5, R9 ;  /* 0x00000000090592ca */ /* 0x000fe400000e0000 */
[----:B------:R-:W-:Y:S11]  /*5430*/  SEL R14, R14, RZ, P0 ;  /* 0x000000ff0e0e7207 */ /* 0x000ff60000000000 */
[----:B------:R2:W-:Y:S01]  /*5440*/  @!UP0 UTMALDG.3D [UR16], [UR4], desc[UR6] ;  /* 0x00000610040085b4 */ /* 0x0005e20008011000 */
[----:B------:R-:W-:Y:S05]  /*5450*/  VOTEU.ALL UP0, P1 ;  /* 0x0000000000ff7886 */ /* 0x000fea0000800000 */
[----:B------:R3:W-:Y:S01]  /*5460*/  @!UP0 UTMALDG.3D [UR8], [UR4], desc[UR6] ;  /* 0x00000608040085b4 */ /* 0x0007e20008011000 */
[----:B------:R3:W-:Y:S01]  /*5470*/  @!P1 SYNCS.ARRIVE.TRANS64.RED.A0TR RZ, [UR21+0x58], R7 ;  /* 0x00005807ffff99a7 */ /* 0x0007e20008300415 */
[----:B------:R-:W-:Y:S01]  /*5480*/  SYNCS.ARRIVE.TRANS64.RED.A1T0 RZ, [UR37], RZ ;  /* 0x000000ffffff79a7 */ /* 0x000fe20008100425 */
[----:B--2---:R-:W-:Y:S01]  /*5490*/  UIADD3 UR20, UPT, UPT, UR14, UR24, URZ ;  /* 0x000000180e147290 */ /* 0x004fe2000fffe0ff */
[----:B------:R-:W-:Y:S11]  /*54a0*/  BRA.U UP1, `(.L_x_96) ;  /* 0xfffffff101087547 */ /* 0x000ff6000b83ffff */
[----:B------:R-:W-:-:S04]  /*54b0*/  SHF.L.U32 R3, R15, 0x1f, RZ ;  /* 0x0000001f0f037819 */ /* 0x000fc800000006ff */
[----:B------:R-:W2:Y:S02]  /*54c0*/  SYNCS.PHASECHK.TRANS64.TRYWAIT P0, [UR21+0x60], R3 ;  /* 0x00006003ff0075a7 */ /* 0x000ea40008001115 */
[----:B--2---:R-:W-:Y:S05]  /*54d0*/  @!P0 BRA `(.L_x_97) ;  /* 0x0000005000a48947 */ /* 0x004fea0003800000 */
.L_x_184:
[----:B------:R-:W4:Y:S02]  /*54e0*/  SYNCS.PHASECHK.TRANS64.TRYWAIT P0, [UR21+0x68], R3 ;  /* 0x00006803ff0075a7 */ /* 0x000f240008001115 */
[----:B----4-:R-:W-:Y:S05]  /*54f0*/  @!P0 BRA `(.L_x_98) ;  /* 0x0000005000b48947 */ /* 0x010fea0003800000 */
.L_x_186:
[----:B------:R-:W4:Y:S02]  /*5500*/  SYNCS.PHASECHK.TRANS64.TRYWAIT P0, [UR21+0x70], R3 ;  /* 0x00007003ff0075a7 */ /* 0x000f240008001115 */
[----:B----4-:R-:W-:Y:S05]  /*5510*/  @!P0 BRA `(.L_x_99) ;  /* 0x0000005000c48947 */ /* 0x010fea0003800000 */
.L_x_188:
[----:B--2---:R-:W-:-:S07]  /*5520*/  MOV R0, UR21 ;  /* 0x0000001500007c02 */ /* 0x004fce0008000f00 */
.L_x_100:
[----:B--2---:R-:W-:-:S04]  /*5530*/  SHF.L.U32 R3, R15, 0x1f, RZ ;  /* 0x0000001f0f037819 */ /* 0x004fc800000006ff */
[----:B------:R2:W4:Y:S03]  /*5540*/  SYNCS.PHASECHK.TRANS64.TRYWAIT P0, [R0+URZ+0x78], R3 ;  /* 0x00007803000075a7 */ /* 0x00052600080011ff */
[----:B----4-:R-:W-:Y:S05]  /*5550*/  @!P0 NANOSLEEP.SYNCS 0x989680 ;  /* 0x009896800000895d */ /* 0x010fea0003900000 */
[----:B------:R-:W4:Y:S02]  /*5560*/  @!P0 SYNCS.PHASECHK.TRANS64 P0, [R0+URZ+0x78], R3 ;  /* 0x00007803000085a7 */ /* 0x000f2400080010ff */
[----:B-1-34-:R-:W-:Y:S05]  /*5570*/  @P0 EXIT ;  /* 0x000000000000094d */ /* 0x01afea0003800000 */
[----:B------:R-:W-:Y:S05]  /*5580*/  BRA `(.L_x_100) ;  /* 0xfffffffc00e87947 */ /* 0x000fea000383ffff */
.L_x_85:
[----:B------:R-:W-:-:S06]  /*5590*/  UISETP.GE.AND UP0, UPT, UR13, 0x4, UPT ;  /* 0x000000040d00788c */ /* 0x000fcc000bf06270 */
[----:B------:R-:W-:-:S13]  /*55a0*/  PLOP3.LUT P0, PT, PT, PT, UP0, 0x80, 0x8 ;  /* 0x000000000008781c */ /* 0x000fda0003f0f008 */
[----:B------:R-:W-:Y:S05]  /*55b0*/  @!P0 EXIT ;  /* 0x000000000000894d */ /* 0x000fea0003800000 */
[----:B------:R-:W-:Y:S01]  /*55c0*/  BAR.SYNC.DEFER_BLOCKING 0x6, 0xa0 ;  /* 0x0182800000007b1d */ /* 0x000fe20000010000 */
[----:B------:R-:W-:Y:S01]  /*55d0*/  IMAD.SHL.U32 R4, R87, 0x200000, RZ ;  /* 0x0020000057047824 */ /* 0x000fe200078e00ff */
[----:B------:R-:W-:Y:S01]  /*55e0*/  CS2R R94, SRZ ;  /* 0x00000000005e7805 */ /* 0x000fe2000001ff00 */
[C---:B------:R-:W-:Y:S01]  /*55f0*/  IMAD.SHL.U32 R85, R97.reuse, 0x20, RZ ;  /* 0x0000002061557824 */ /* 0x040fe200078e00ff */
[----:B------:R-:W-:Y:S01]  /*5600*/  CS2R R92, SRZ ;  /* 0x00000000005c7805 */ /* 0x000fe2000001ff00 */
[C---:B------:R-:W-:Y:S01]  /*5610*/  IMAD.U32 R37, R97.reuse, 0x10000, RZ ;  /* 0x0001000061257824 */ /* 0x040fe200078e00ff */
[----:B------:R-:W-:Y:S02]  /*5620*/  UMOV UR43, 0x400 ;  /* 0x00000400002b7882 */ /* 0x000fe40000000000 */
[----:B------:R-:W1:Y:S01]  /*5630*/  LDC.64 R82, c[0x0][0x8b0] ;  /* 0x00022c00ff527b82 */ /* 0x000e620000000a00 */
[----:B------:R-:W-:Y:S01]  /*5640*/  ULEA UR43, UR58, UR43, 0x18 ;  /* 0x0000002b3a2b7291 */ /* 0x000fe2000f8ec0ff */
[----:B------:R-:W-:Y:S01]  /*5650*/  IMAD.SHL.U32 R5, R97, 0x4, RZ ;  /* 0x0000000461057824 */ /* 0x000fe200078e00ff */
[----:B------:R-:W-:Y:S01]  /*5660*/  LOP3.LUT R4, R4, 0x200000, RZ, 0xc0, !PT ;  /* 0x0020000004047812 */ /* 0x000fe200078ec0ff */
[----:B------:R-:W-:Y:S01]  /*5670*/  IMAD.SHL.U32 R7, R87, 0x400, RZ ;  /* 0x0000040057077824 */ /* 0x000fe200078e00ff */
[C---:B------:R-:W-:Y:S01]  /*5680*/  LOP3.LUT R6, R85.reuse, 0x80, RZ, 0xc0, !PT ;  /* 0x0000008055067812 */ /* 0x040fe200078ec0ff */
[----:B------:R-:W-:Y:S01]  /*5690*/  UIADD3 UR4, UPT, UPT, UR43, 0x4200, URZ ;  /* 0x000042002b047890 */ /* 0x000fe2000fffe0ff */
[C---:B------:R-:W-:Y:S01]  /*56a0*/  LOP3.LUT R84, R85.reuse, 0xb60, RZ, 0xc0, !PT ;  /* 0x00000b6055547812 */ /* 0x040fe200078ec0ff */
[----:B------:R-:W2:Y:S01]  /*56b0*/  LDC.64 R80, c[0x0][0x8a8] ;  /* 0x00022a00ff507b82 */ /* 0x000ea20000000a00 */
[----:B------:R-:W-:Y:S01]  /*56c0*/  UIADD3 UR5, UPT, UPT, UR43, 0x200, URZ ;  /* 0x000002002b057890 */ /* 0x000fe2000fffe0ff */
[----:B------:R-:W-:Y:S01]  /*56d0*/  LOP3.LUT R37, R4, 0x400000, R37, 0xf8, !PT ;  /* 0x0040000004257812 */ /* 0x000fe200078ef825 */
[----:B------:R-:W-:Y:S01]  /*56e0*/  IMAD.MOV.U32 R36, RZ, RZ, RZ ;  /* 0x000000ffff247224 */ /* 0x000fe200078e00ff */
[----:B------:R-:W-:Y:S01]  /*56f0*/  LOP3.LUT R5, R6, 0x10, R5, 0xf8, !PT ;  /* 0x0000001006057812 */ /* 0x000fe200078ef805 */
[----:B------:R-:W-:Y:S01]  /*5700*/  IMAD.MOV.U32 R91, RZ, RZ, RZ ;  /* 0x000000ffff5b7224 */ /* 0x000fe200078e00ff */
[----:B------:R-:W-:Y:S01]  /*5710*/  LOP3.LUT R84, R84, 0x400, R7, 0xf8, !PT ;  /* 0x0000040054547812 */ /* 0x000fe200078ef807 */
[----:B------:R-:W-:Y:S01]  /*5720*/  IMAD.U32 R98, RZ, RZ, UR5 ;  /* 0x00000005ff627e24 */ /* 0x000fe2000f8e00ff */
[----:B------:R-:W-:Y:S01]  /*5730*/  LOP3.LUT P0, RZ, R85, 0x80, RZ, 0xc0, !PT ;  /* 0x0000008055ff7812 */ /* 0x000fe2000780c0ff */
[----:B------:R-:W3:Y:S01]  /*5740*/  LDS R0, [UR43+0x140] ;  /* 0x0001402bff007984 */ /* 0x000ee20008000800 */
[----:B------:R-:W-:Y:S01]  /*5750*/  LOP3.LUT R84, R84, R5, RZ, 0xfc, !PT ;  /* 0x0000000554547212 */ /* 0x000fe200078efcff */
[----:B------:R-:W-:Y:S01]  /*5760*/  IMAD.U32 R96, RZ, RZ, UR4 ;  /* 0x00000004ff607e24 */ /* 0x000fe2000f8e00ff */
[----:B------:R-:W-:Y:S01]  /*5770*/  P2R R4, PR, RZ, 0x1 ;  /* 0x00000001ff047803 */ /* 0x000fe20000000000 */
[----:B------:R-:W4:Y:S01]  /*5780*/  LDCU UR57, c[0x0][0x370] ;  /* 0x00006e00ff3977ac */ /* 0x000f220008000800 */
[----:B------:R-:W-:Y:S01]  /*5790*/  LOP3.LUT R97, R97, 0x60, RZ, 0xc0, !PT ;  /* 0x0000006061617812 */ /* 0x000fe200078ec0ff */
[----:B------:R-:W1:Y:S01]  /*57a0*/  LDCU.64 UR62, c[0x0][0x348] ;  /* 0x00006900ff3e77ac */ /* 0x000e620008000a00 */
[----:B------:R-:W1:Y:S01]  /*57b0*/  LDCU UR42, c[0x0][0xb0c] ;  /* 0x00016180ff2a77ac */ /* 0x000e620008000800 */
[----:B------:R-:W1:Y:S01]  /*57c0*/  LDCU UR39, c[0x0][0xb30] ;  /* 0x00016600ff2777ac */ /* 0x000e620008000800 */
[----:B------:R-:W1:Y:S01]  /*57d0*/  LDCU.64 UR46, c[0x0][0x888] ;  /* 0x00011100ff2e77ac */ /* 0x000e620008000a00 */
[----:B------:R-:W1:Y:S01]  /*57e0*/  LDCU.64 UR40, c[0x0][0xb28] ;  /* 0x00016500ff2877ac */ /* 0x000e620008000a00 */
[----:B------:R-:W1:Y:S01]  /*57f0*/  LDCU.64 UR60, c[0x0][0x890] ;  /* 0x00011200ff3c77ac */ /* 0x000e620008000a00 */
[----:B------:R-:W1:Y:S01]  /*5800*/  LDCU.128 UR52, c[0x0][0xb10] ;  /* 0x00016200ff3477ac */ /* 0x000e620008000c00 */
[----:B------:R-:W1:Y:S02]  /*5810*/  LDCU UR56, c[0x0][0x374] ;  /* 0x00006e80ff3877ac */ /* 0x000e640008000800 */
[----:B-1234-:R-:W-:-:S07]  /*5820*/  IMAD.IADD R37, R0, 0x1, R37 ;  /* 0x0000000100257824 */ /* 0x01efce00078e0225 */
.L_x_142:
[C---:B------:R-:W-:Y:S02]  /*5830*/  LEA R3, R91.reuse, UR43, 0x3 ;  /* 0x0000002b5b037c11 */ /* 0x040fe4000f8e18ff */
[----:B------:R-:W-:Y:S02]  /*5840*/  SHF.L.U32 R0, R94, 0x1f, RZ ;  /* 0x0000001f5e007819 */ /* 0x000fe400000006ff */
[----:B------:R-:W-:Y:S02]  /*5850*/  LEA R5, R91, UR43, 0x4 ;  /* 0x0000002b5b057c11 */ /* 0x000fe4000f8e20ff */
[----:B------:R-:W1:Y:S02]  /*5860*/  SYNCS.PHASECHK.TRANS64.TRYWAIT P0, [R3+URZ+0x90], R0 ;  /* 0x00009000030075a7 */ /* 0x000e6400080011ff */
[----:B-12---:R-:W-:Y:S05]  /*5870*/  @!P0 BRA `(.L_x_101) ;  /* 0x0000005000048947 */ /* 0x006fea0003800000 */
.L_x_189:
        /* <DEDUP_REMOVED lines=11> */
[----:B------:R-:W-:Y:S01]  /*5930*/  PLOP3.LUT P0, PT, PT, PT, UP1, 0x80, 0x8 ;  /* 0x000000000008781c */ /* 0x000fe20003f0f018 */
[----:B------:R-:W-:Y:S11]  /*5940*/  UP2UR UR44, UPR, URZ, 0x2 ;  /* 0x00000002ff2c7883 */ /* 0x000ff60008000000 */
[----:B------:R-:W-:Y:S01]  /*5950*/  @!UPT UIADD3 URZ, UPT, UPT, URZ, URZ, URZ ;  /* 0x000000fffffff290 */ /* 0x000fe2000fffe0ff */
[----:B-1----:R-:W-:Y:S02]  /*5960*/  @P0 SHF.R.U32.HI R0, RZ, 0x10, R5 ;  /* 0x00000010ff000819 */ /* 0x002fe40000011605 */
        /* <DEDUP_REMOVED lines=12> */
[----:B------:R-:W2:Y:S01]  /*5a30*/  LDCU UR12, c[0x0][0xb20] ;  /* 0x00016400ff0c77ac */ /* 0x000ea20008000800 */
[----:B------:R-:W-:Y:S02]  /*5a40*/  UIMAD.WIDE.U32 UR4, UR56, UR55, URZ ;  /* 0x00000037380472a5 */ /* 0x000fe4000f8e00ff */
[----:B------:R-:W-:Y:S02]  /*5a50*/  UIMAD.WIDE.U32 UR6, UR57, UR52, URZ ;  /* 0x00000034390672a5 */ /* 0x000fe4000f8e00ff */
[----:B------:R-:W-:Y:S02]  /*5a60*/  UISETP.NE.AND UP0, UPT, UR54, 0x1, UPT ;  /* 0x000000013600788c */ /* 0x000fe4000bf05270 */
[----:B------:R-:W-:Y:S02]  /*5a70*/  UIMAD.WIDE.U32 UR8, UR37, UR55, URZ ;  /* 0x00000037250872a5 */ /* 0x000fe4000f8e00ff */
[----:B------:R-:W-:Y:S02]  /*5a80*/  UIMAD.WIDE.U32 UR10, UR38, UR52, URZ ;  /* 0x00000034260a72a5 */ /* 0x000fe4000f8e00ff */
[----:B------:R-:W-:Y:S02]  /*5a90*/  UISETP.NE.AND UP1, UPT, UR42, 0x1, UPT ;  /* 0x000000012a00788c */ /* 0x000fe4000bf25270 */
[----:B------:R-:W-:Y:S01]  /*5aa0*/  UISETP.NE.AND UP2, UPT, UR45, 0x1, UPT ;  /* 0x000000012d00788c */ /* 0x000fe2000bf45270 */
[----:B------:R-:W-:Y:S02]  /*5ab0*/  UMOV UR4, UR5 ;  /* 0x0000000500047c82 */ /* 0x000fe40008000000 */
[----:B--2---:R-:W-:Y:S03]  /*5ac0*/  USHF.R.U32.HI UR5, URZ, UR12, UR4 ;  /* 0x0000000cff057299 */ /* 0x004fe60008011604 */
[----:B------:R-:W-:Y:S02]  /*5ad0*/  UMOV UR4, UR7 ;  /* 0x0000000700047c82 */ /* 0x000fe40008000000 */
[----:B------:R-:W-:Y:S02]  /*5ae0*/  USHF.R.U32.HI UR7, URZ, UR53, UR4 ;  /* 0x00000035ff077299 */ /* 0x000fe40008011604 */
[----:B------:R-:W-:Y:S02]  /*5af0*/  USEL UR4, UR56, UR5, !UP0 ;  /* 0x0000000538047287 */ /* 0x000fe4000c000000 */
[----:B------:R-:W-:Y:S01]  /*5b00*/  USEL UR7, UR57, UR7, !UP1 ;  /* 0x0000000739077287 */ /* 0x000fe2000c800000 */
[----:B------:R-:W-:Y:S01]  /*5b10*/  UMOV UR5, UR9 ;  /* 0x0000000900057c82 */ /* 0x000fe20008000000 */
[----:B------:R-:W-:Y:S02]  /*5b20*/  UIMAD.WIDE.U32 UR8, UR4, UR40, URZ ;  /* 0x00000028040872a5 */ /* 0x000fe4000f8e00ff */
[----:B------:R-:W-:Y:S03]  /*5b30*/  USHF.R.U32.HI UR6, URZ, UR12, UR5 ;  /* 0x0000000cff067299 */ /* 0x000fe60008011605 */
[----:B------:R-:W-:Y:S01]  /*5b40*/  UMOV UR5, UR11 ;  /* 0x0000000b00057c82 */ /* 0x000fe20008000000 */
[----:B------:R-:W-:Y:S02]  /*5b50*/  UIMAD.WIDE.U32 UR10, UR7, UR40, URZ ;  /* 0x00000028070a72a5 */ /* 0x000fe4000f8e00ff */
[----:B------:R-:W-:Y:S02]  /*5b60*/  USHF.R.U32.HI UR12, URZ, UR53, UR5 ;  /* 0x00000035ff0c7299 */ /* 0x000fe40008011605 */
[----:B------:R-:W-:Y:S01]  /*5b70*/  USEL UR6, UR37, UR6, !UP0 ;  /* 0x0000000625067287 */ /* 0x000fe2000c000000 */
[----:B------:R-:W-:Y:S02]  /*5b80*/  UMOV UR5, UR9 ;  /* 0x0000000900057c82 */ /* 0x000fe40008000000 */
[----:B------:R-:W-:Y:S01]  /*5b90*/  UMOV UR10, UR11 ;  /* 0x0000000b000a7c82 */ /* 0x000fe20008000000 */
[----:B------:R-:W-:Y:S02]  /*5ba0*/  @UP2 USHF.R.U32.HI UR4, URZ, UR41, UR5 ;  /* 0x00000029ff042299 */ /* 0x000fe40008011605 */
[----:B------:R-:W-:Y:S02]  /*5bb0*/  @UP2 USHF.R.U32.HI UR7, URZ, UR41, UR10 ;  /* 0x00000029ff072299 */ /* 0x000fe4000801160a */
[----:B------:R-:W-:Y:S02]  /*5bc0*/  UIMAD UR4, UR45, UR4, URZ ;  /* 0x000000042d0472a4 */ /* 0x000fe4000f8e02ff */
        /* <DEDUP_REMOVED lines=8> */
[----:B------:R-:W-:Y:S02]  /*5c50*/  USEL UR11, UR6, UR4, !UP2 ;  /* 0x00000004060b7287 */ /* 0x000fe4000d000000 */
[----:B------:R-:W-:Y:S02]  /*5c60*/  UIADD3 UR8, UPT, UPT, -UR5, URZ, URZ ;  /* 0x000000ff05087290 */ /* 0x000fe4000fffe1ff */
[----:B------:R-:W-:Y:S01]  /*5c70*/  UIADD3 UR10, UPT, UPT, -UR11, URZ, URZ ;  /* 0x000000ff0b0a7290 */ /* 0x000fe2000fffe1ff */
[----:B------:R-:W-:Y:S01]  /*5c80*/  @!UP0 UMOV UR4, UR9 ;  /* 0x0000000900048c82 */ /* 0x000fe20008000000 */
[----:B------:R-:W-:Y:S02]  /*5c90*/  UIADD3 UR9, UPT, UPT, -UR6, URZ, URZ ;  /* 0x000000ff06097290 */ /* 0x000fe4000fffe1ff */
[----:B------:R-:W-:Y:S02]  /*5ca0*/  @!UP0 USHF.R.U32.HI UR4, URZ, UR41, UR4 ;  /* 0x00000029ff048299 */ /* 0x000fe40008011604 */
[----:B------:R-:W-:Y:S02]  /*5cb0*/  UIMAD UR10, UR45, UR10, UR6 ;  /* 0x0000000a2d0a72a4 */ /* 0x000fe4000f8e0206 */
[----:B------:R-:W-:Y:S04]  /*5cc0*/  @!UP0 USEL UR4, UR5, UR4, !UP2 ;  /* 0x0000000405048287 */ /* 0x000fe8000d000000 */
[----:B------:R-:W-:Y:S02]  /*5cd0*/  @!UP0 UIMAD UR10, UR7, UR10, UR4 ;  /* 0x0000000a070a82a4 */ /* 0x000fe4000f8e0204 */
[----:B------:R-:W-:Y:S02]  /*5ce0*/  @!UP0 UIADD3 UR11, UPT, UPT, UR11, -UR4, URZ ;  /* 0x800000040b0b8290 */ /* 0x000fe4000fffe0ff */
[----:B------:R-:W-:Y:S02]  /*5cf0*/  UIMAD UR7, UR42, UR8, UR38 ;  /* 0x000000082a0772a4 */ /* 0x000fe4000f8e0226 */
[----:B------:R-:W-:Y:S02]  /*5d00*/  @!UP0 UIMAD UR6, UR11, UR45, UR5 ;  /* 0x0000002d0b0682a4 */ /* 0x000fe4000f8e0205 */
[----:B------:R-:W-:Y:S01]  /*5d10*/  UIMAD UR4, UR54, UR9, UR37 ;  /* 0x00000009360472a4 */ /* 0x000fe2000f8e0225 */
[----:B------:R-:W-:Y:S02]  /*5d20*/  @!UP0 UMOV UR5, UR10 ;  /* 0x0000000a00058c82 */ /* 0x000fe40008000000 */
[----:B------:R-:W-:Y:S02]  /*5d30*/  UIMAD UR38, UR5, UR42, UR7 ;  /* 0x0000002a052672a4 */ /* 0x000fe4000f8e0207 */
[----:B------:R-:W-:Y:S11]  /*5d40*/  UIMAD UR37, UR6, UR54, UR4 ;  /* 0x00000036062572a4 */ /* 0x000ff6000f8e0204 */
[----:B------:R-:W-:Y:S01]  /*5d50*/  @!UPT UIADD3 URZ, UPT, UPT, URZ, URZ, URZ ;  /* 0x000000fffffff290 */ /* 0x000fe2000fffe0ff */
.L_x_102:
[----:B------:R-:W-:Y:S01]  /*5d60*/  UISETP.NE.AND UP0, UPT, UR39, 0x1, UPT ;  /* 0x000000012700788c */ /* 0x000fe2000bf05270 */
[----:B------:R-:W-:Y:S01]  /*5d70*/  IADD3 R91, PT, PT, R91, 0x1, RZ ;  /* 0x000000015b5b7810 */ /* 0x000fe20007ffe0ff */
[----:B------:R-:W-:Y:S02]  /*5d80*/  UIADD3 UR11, UPT, UPT, UR43, 0x200, URZ ;  /* 0x000002002b0b7890 */ /* 0x000fe4000fffe0ff */
[----:B------:R-:W-:Y:S02]  /*5d90*/  USHF.L.U32 UR50, UR20, 0x6, URZ ;  /* 0x0000000614327899 */ /* 0x000fe400080006ff */
[----:B------:R-:W-:Y:S05]  /*5da0*/  USHF.L.U32 UR49, UR32, 0x8, URZ ;  /* 0x0000000820317899 */ /* 0x000fea00080006ff */
[----:B------:R-:W2:Y:S01]  /*5db0*/  @!UP0 LDCU.128 UR12, c[0x0][0xb10] ;  /* 0x00016200ff0c87ac */ /* 0x000ea20008000c00 */
[----:B------:R-:W3:Y:S01]  /*5dc0*/  @!UP0 LDCU UR5, c[0x0][0xb0c] ;  /* 0x00016180ff0587ac */ /* 0x000ee20008000800 */
[----:B------:R-:W4:Y:S01]  /*5dd0*/  @!UP0 LDCU UR10, c[0x0][0xb20] ;  /* 0x00016400ff0a87ac */ /* 0x000f220008000800 */
[----:B--2---:R-:W-:Y:S02]  /*5de0*/  UIMAD.WIDE.U32 UR8, UR38, UR12, URZ ;  /* 0x0000000c260872a5 */ /* 0x004fe4000f8e00ff */
[----:B------:R-:W-:Y:S02]  /*5df0*/  UIMAD.WIDE.U32 UR6, UR37, UR15, URZ ;  /* 0x0000000f250672a5 */ /* 0x000fe4000f8e00ff */
[----:B------:R-:W-:Y:S03]  /*5e00*/  @!UP0 UISETP.NE.AND UP1, UPT, UR14, 0x1, UPT ;  /* 0x000000010e00888c */ /* 0x000fe6000bf25270 */
[----:B------:R-:W-:Y:S01]  /*5e10*/  @!UP0 UMOV UR4, UR9 ;  /* 0x0000000900048c82 */ /* 0x000fe20008000000 */
[----:B---3--:R-:W-:Y:S02]  /*5e20*/  @!UP0 UISETP.NE.AND UP2, UPT, UR5, 0x1, UPT ;  /* 0x000000010500888c */ /* 0x008fe4000bf45270 */
[----:B------:R-:W-:Y:S01]  /*5e30*/  @!UP0 USHF.R.U32.HI UR4, URZ, UR13, UR4 ;  /* 0x0000000dff048299 */ /* 0x000fe20008011604 */
[----:B------:R-:W-:Y:S02]  /*5e40*/  @!UP0 UMOV UR6, UR7 ;  /* 0x0000000700068c82 */ /* 0x000fe40008000000 */
[----:B----4-:R-:W-:Y:S02]  /*5e50*/  @!UP0 USHF.R.U32.HI UR6, URZ, UR10, UR6 ;  /* 0x0000000aff068299 */ /* 0x010fe40008011606 */
[----:B------:R-:W-:Y:S02]  /*5e60*/  @!UP0 USEL UR7, UR38, UR4, !UP2 ;  /* 0x0000000426078287 */ /* 0x000fe4000d000000 */
[----:B------:R-:W-:Y:S04]  /*5e70*/  @!UP0 USEL UR6, UR37, UR6, !UP1 ;  /* 0x0000000625068287 */ /* 0x000fe8000c800000 */
[----:B------:R-:W-:Y:S02]  /*5e80*/  @!UP0 UIADD3 UR4, UPT, UPT, -UR7, UR6, URZ ;  /* 0x0000000607048290 */ /* 0x000fe4000fffe1ff */
[----:B------:R-:W-:Y:S02]  /*5e90*/  @!UP0 UIADD3 UR6, UPT, UPT, UR7, -UR6, URZ ;  /* 0x8000000607068290 */ /* 0x000fe4000fffe0ff */
[----:B------:R-:W-:Y:S02]  /*5ea0*/  @!UP0 UIMAD UR38, UR4, UR5, UR38 ;  /* 0x00000005042682a4 */ /* 0x000fe4000f8e0226 */
[----:B------:R-:W-:Y:S02]  /*5eb0*/  @!UP0 UIMAD UR37, UR6, UR14, UR37 ;  /* 0x0000000e062582a4 */ /* 0x000fe4000f8e0225 */
[----:B------:R-:W-:Y:S09]  /*5ec0*/  ULOP3.LUT UP0, URZ, UR11, 0x90, URZ, 0xc0, !UPT ;  /* 0x000000900bff7892 */ /* 0x000ff2000f80c0ff */
[----:B------:R-:W-:Y:S05]  /*5ed0*/  BRA.U !UP0, `(.L_x_103) ;  /* 0x0000000108407547 */ /* 0x000fea000b800000 */
[----:B------:R-:W2:Y:S01]  /*5ee0*/  LDCU.64 UR8, c[0x4][0x88] ;  /* 0x01001100ff0877ac */ /* 0x000ea20008000a00 */
[----:B------:R-:W-:Y:S01]  /*5ef0*/  MOV R3, 0x0 ;  /* 0x0000000000037802 */ /* 0x000fe20000000f00 */
[----:B------:R-:W-:Y:S02]  /*5f00*/  HFMA2 R12, -RZ, RZ, 0, 5.9604644775390625e-08 ;  /* 0x00000001ff0c7431 */ /* 0x000fe400000001ff */
[----:B------:R-:W-:Y:S02]  /*5f10*/  IMAD.MOV.U32 R8, RZ, RZ, 0x70 ;  /* 0x00000070ff087424 */ /* 0x000fe400078e00ff */
[----:B------:R-:W-:Y:S01]  /*5f20*/  IMAD.MOV.U32 R13, RZ, RZ, RZ ;  /* 0x000000ffff0d7224 */ /* 0x000fe200078e00ff */
[----:B------:R-:W3:Y:S01]  /*5f30*/  LDCU.64 UR6, c[0x4][0x90] ;  /* 0x01001200ff0677ac */ /* 0x000ee20008000a00 */
[----:B------:R-:W4:Y:S01]  /*5f40*/  LDC.64 R2, c[0x4][R3] ;  /* 0x0100000003027b82 */ /* 0x000f220000000a00 */
[----:B------:R-:W1:Y:S01]  /*5f50*/  LDCU.64 UR4, c[0x4][0x8] ;  /* 0x01000100ff0477ac */ /* 0x000e620008000a00 */
[----:B--2---:R-:W-:Y:S01]  /*5f60*/  MOV R5, UR9 ;  /* 0x0000000900057c02 */ /* 0x004fe20008000f00 */
[----:B------:R-:W-:Y:S01]  /*5f70*/  IMAD.U32 R4, RZ, RZ, UR8 ;  /* 0x00000008ff047e24 */ /* 0x000fe2000f8e00ff */
[----:B---3--:R-:W-:Y:S01]  /*5f80*/  MOV R7, UR7 ;  /* 0x0000000700077c02 */ /* 0x008fe20008000f00 */
[----:B------:R-:W-:Y:S01]  /*5f90*/  IMAD.U32 R6, RZ, RZ, UR6 ;  /* 0x00000006ff067e24 */ /* 0x000fe2000f8e00ff */
[----:B-1----:R-:W-:Y:S01]  /*5fa0*/  MOV R11, UR5 ;  /* 0x00000005000b7c02 */ /* 0x002fe20008000f00 */
[----:B------:R-:W-:Y:S02]  /*5fb0*/  IMAD.U32 R10, RZ, RZ, UR4 ;  /* 0x00000004ff0a7e24 */ /* 0x000fe4000f8e00ff */
[----:B------:R-:W-:Y:S07]  /*5fc0*/  LEPC R20, `(.L_x_103) ;  /* 0x000000001014794e */ /* 0x000fee0000000000 */
[----:B----45:R-:W-:Y:S05]  /*5fd0*/  CALL.ABS.NOINC R2 ;  /* 0x0000000002007343 */ /* 0x030fea0003c00000 */
.L_x_103:
[----:B------:R-:W-:Y:S01]  /*5fe0*/  LOP3.LUT P0, RZ, R96, 0x90, RZ, 0xc0, !PT ;  /* 0x0000009060ff7812 */ /* 0x000fe2000780c0ff */
[----:B------:R-:W-:Y:S11]  /*5ff0*/  BSSY.RECONVERGENT B6, `(.L_x_104) ;  /* 0x0000013000067945 */ /* 0x000ff60003800200 */
[----:B------:R-:W-:Y:S01]  /*6000*/  @!UPT UIADD3 URZ, UPT, UPT, URZ, URZ, URZ ;  /* 0x000000fffffff290 */ /* 0x000fe2000fffe0ff */
[----:B------:R-:W-:Y:S05]  /*6010*/  @!P0 BRA `(.L_x_105) ;  /* 0x0000000000408947 */ /* 0x000fea0003800000 */
        /* <DEDUP_REMOVED lines=16> */
.L_x_105:
[----:B------:R-:W-:Y:S05]  /*6120*/  BSYNC.RECONVERGENT B6 ;  /* 0x0000000000067941 */ /* 0x000fea0003800200 */
.L_x_104:
[----:B------:R-:W-:Y:S01]  /*6130*/  R2UR UR4, R89 ;  /* 0x00000000590472ca */ /* 0x000fe200000e0000 */
[----:B------:R-:W-:Y:S01]  /*6140*/  UISETP.NE.U32.AND UP0, UPT, UR60, URZ, UPT ;  /* 0x000000ff3c00728c */ /* 0x000fe2000bf05070 */
[----:B------:R-:W-:Y:S02]  /*6150*/  ISETP.NE.U32.AND P4, PT, R82, RZ, PT ;  /* 0x000000ff5200720c */ /* 0x000fe40003f85070 */
[----:B------:R-:W-:Y:S01]  /*6160*/  ISETP.NE.U32.AND P2, PT, RZ, UR46, PT ;  /* 0x0000002eff007c0c */ /* 0x000fe2000bf45070 */
[----:B------:R-:W-:Y:S01]  /*6170*/  UISETP.NE.AND.EX UP1, UPT, UR61, URZ, UPT, UP0 ;  /* 0x000000ff3d00728c */ /* 0x000fe2000bf25300 */
[----:B------:R-:W-:Y:S01]  /*6180*/  ISETP.NE.AND.EX P4, PT, R83, RZ, PT, P4 ;  /* 0x000000ff5300720c */ /* 0x000fe20003f85340 */
[----:B------:R-:W-:Y:S01]  /*6190*/  UPLOP3.LUT UP0, UPT, UPT, UPT, UPT, 0x40, 0x4 ;  /* 0x000000000004789c */ /* 0x000fe20003f0e870 */
[----:B------:R-:W-:Y:S05]  /*61a0*/  ISETP.NE.AND.EX P2, PT, RZ, UR47, PT, P2 ;  /* 0x0000002fff007c0c */ /* 0x000fea000bf45320 */
[----:B------:R-:W-:Y:S06]  /*61b0*/  UISETP.NE.AND UP2, UPT, UR4, URZ, UPT ;  /* 0x000000ff0400728c */ /* 0x000fec000bf45270 */
[----:B------:R-:W-:Y:S05]  /*61c0*/  PLOP3.LUT P1, PT, PT, PT, UP2, 0x80, 0x8 ;  /* 0x000000000008781c */ /* 0x000fea0003f2f028 */
[----:B------:R-:W-:Y:S06]  /*61d0*/  @UP2 UPLOP3.LUT UP0, UPT, UPT, UPT, UP1, 0x80, 0x8 ;  /* 0x000000000008289c */ /* 0x000fec0003f0f010 */
[----:B------:R-:W-:Y:S01]  /*61e0*/  PLOP3.LUT P0, PT, PT, PT, UP0, 0x80, 0x8 ;  /* 0x000000000008781c */ /* 0x000fe20003f0f008 */
[----:B------:R-:W-:Y:S01]  /*61f0*/  @!UPT UIADD3 URZ, UPT, UPT, URZ, URZ, URZ ;  /* 0x000000fffffff290 */ /* 0x000fe2000fffe0ff */
[----:B------:R-:W-:Y:S11]  /*6200*/  BRA.U !UP1, `(.L_x_106) ;  /* 0x00000001093c7547 */ /* 0x000ff6000b800000 */
[----:B------:R-:W-:Y:S01]  /*6210*/  UISETP.NE.U32.AND UP0, UPT, UR46, URZ, UPT ;  /* 0x000000ff2e00728c */ /* 0x000fe2000bf05070 */
[----:B-1----:R-:W-:Y:S01]  /*6220*/  HFMA2 R0, -RZ, RZ, 0, 5.9604644775390625e-08 ;  /* 0x00000001ff007431 */ /* 0x002fe200000001ff */
[----:B------:R-:W1:Y:S01]  /*6230*/  LDCU.64 UR8, c[0x0][0x358] ;  /* 0x00006b00ff0877ac */ /* 0x000e620008000a00 */
[----:B------:R-:W-:Y:S01]  /*6240*/  IMAD.MOV.U32 R86, RZ, RZ, 0x1 ;  /* 0x00000001ff567424 */ /* 0x000fe200078e00ff */
[----:B------:R-:W-:Y:S06]  /*6250*/  UISETP.NE.AND.EX UP0, UPT, UR47, URZ, UPT, UP0 ;  /* 0x000000ff2f00728c */ /* 0x000fec000bf05300 */
[----:B------:R-:W-:Y:S05]  /*6260*/  PLOP3.LUT P3, PT, PT, PT, UP0, 0x80, 0x8 ;  /* 0x000000000008781c */ /* 0x000fea0003f6f008 */
[----:B------:R-:W2:Y:S01]  /*6270*/  @UP0 LDCU.64 UR4, c[0x0][0x888] ;  /* 0x00011100ff0407ac */ /* 0x000ea20008000a00 */
[----:B------:R-:W-:Y:S07]  /*6280*/  @UP0 UIMAD UR6, UR36, UR60, URZ ;  /* 0x0000003c240602a4 */ /* 0x000fee000f8e02ff */
[----:B------:R-:W-:Y:S01]  /*6290*/  @!P3 PRMT R86, R0, 0x7610, R86 ;  /* 0x000076100056b816 */ /* 0x000fe20000000056 */
[----:B--2---:R-:W-:Y:S06]  /*62a0*/  @UP0 UIMAD.WIDE UR4, UR6, 0x4, UR4 ;  /* 0x00000004060408a5 */ /* 0x004fec000f8e0204 */
[----:B------:R-:W-:Y:S01]  /*62b0*/  IMAD.U32 R2, RZ, RZ, UR4 ;  /* 0x00000004ff027e24 */ /* 0x000fe2000f8e00ff */
[----:B------:R-:W-:Y:S04]  /*62c0*/  MOV R3, UR5 ;  /* 0x0000000500037c02 */ /* 0x000fe80008000f00 */
[----:B------:R-:W2:Y:S01]  /*62d0*/  @!UP0 LDCU UR4, c[0x0][0x880] ;  /* 0x00011000ff0487ac */ /* 0x000ea20008000800 */
[----:B-1---5:R3:W5:Y:S02]  /*62e0*/  @P3 LDG.E R41, desc[UR8][R2.64] ;  /* 0x0000000802293981 */ /* 0x022764000c1e1900 */
[----:B--23--:R-:W-:Y:S02]  /*62f0*/  @!P3 IMAD.U32 R41, RZ, RZ, UR4 ;  /* 0x00000004ff29be24 */ /* 0x00cfe4000f8e00ff */
.L_x_106:
[----:B------:R-:W-:Y:S05]  /*6300*/  @!P4 BRA `(.L_x_107) ;  /* 0x000000000024c947 */ /* 0x000fea0003800000 */
[----:B------:R-:W-:Y:S01]  /*6310*/  ISETP.NE.U32.AND P3, PT, R80, RZ, PT ;  /* 0x000000ff5000720c */ /* 0x000fe20003f65070 */
[----:B------:R-:W2:Y:S03]  /*6320*/  LDCU.64 UR4, c[0x0][0x358] ;  /* 0x00006b00ff0477ac */ /* 0x000ea60008000a00 */
[----:B------:R-:W-:Y:S11]  /*6330*/  ISETP.NE.AND.EX P3, PT, R81, RZ, PT, P3 ;  /* 0x000000ff5100720c */ /* 0x000ff60003f65330 */
[----:B------:R-:W-:Y:S02]  /*6340*/  @!UPT UIADD3 URZ, UPT, UPT, URZ, URZ, URZ ;  /* 0x000000fffffff290 */ /* 0x000fe4000fffe0ff */
[----:B------:R-:W3:Y:S01]  /*6350*/  @P3 LDC.64 R2, c[0x0][0x8a8] ;  /* 0x00022a00ff023b82 */ /* 0x000ee20000000a00 */
[----:B-1----:R-:W-:Y:S04]  /*6360*/  @P3 IMAD R0, R82, UR36, RZ ;  /* 0x0000002452003c24 */ /* 0x002fe8000f8e02ff */
[----:B---3--:R-:W-:Y:S05]  /*6370*/  @P3 IMAD.WIDE R2, R0, 0x4, R2 ;  /* 0x0000000400023825 */ /* 0x008fea00078e0202 */
[----:B--2--5:R2:W5:Y:S02]  /*6380*/  @P3 LDG.E R38, desc[UR4][R2.64] ;  /* 0x0000000402263981 */ /* 0x024564000c1e1900 */
[----:B--2---:R-:W3:Y:S02]  /*6390*/  @!P3 LDC R38, c[0x0][0x8a0] ;  /* 0x00022800ff26bb82 */ /* 0x004ee40000000800 */
.L_x_107:
[----:B-----5:R-:W-:Y:S01]  /*63a0*/  FSETP.NEU.AND P4, PT, R41, RZ, PT ;  /* 0x000000ff2900720b */ /* 0x020fe20003f8d000 */
[----:B------:R-:W-:Y:S01]  /*63b0*/  BSSY B1, `(.L_x_108) ;  /* 0x0000041000017945 */ /* 0x000fe20003800000 */
[----:B------:R-:W-:Y:S01]  /*63c0*/  SEL R3, RZ, 0xffffffff, P2 ;  /* 0xffffffffff037807 */ /* 0x000fe20001000000 */
[----:B------:R-:W-:Y:S01]  /*63d0*/  IMAD.MOV.U32 R71, RZ, RZ, 0x1 ;  /* 0x00000001ff477424 */ /* 0x000fe200078e00ff */
[----:B------:R-:W-:Y:S01]  /*63e0*/  LOP3.LUT P3, RZ, R86, 0xff, RZ, 0xc0, !PT ;  /* 0x000000ff56ff7812 */ /* 0x000fe2000786c0ff */
[C---:B------:R-:W-:Y:S01]  /*63f0*/  IMAD R39, R36.reuse, 0x80, R37 ;  /* 0x0000008024277824 */ /* 0x040fe200078e0225 */
[----:B-1----:R-:W-:Y:S02]  /*6400*/  @P1 SEL R0, RZ, 0xffffffff, P4 ;  /* 0xffffffffff001807 */ /* 0x002fe40002000000 */
[----:B------:R-:W-:Y:S02]  /*6410*/  CS2R R78, SRZ ;  /* 0x00000000004e7805 */ /* 0x000fe4000001ff00 */
[----:B------:R-:W-:Y:S02]  /*6420*/  LEA R5, R93, UR43, 0x3 ;  /* 0x0000002b5d057c11 */ /* 0x000fe4000f8e18ff */
[----:B------:R-:W-:Y:S02]  /*6430*/  CS2R R76, SRZ ;  /* 0x00000000004c7805 */ /* 0x000fe4000001ff00 */
[----:B------:R-:W-:Y:S02]  /*6440*/  @P0 SEL R0, R3, R0, !P3 ;  /* 0x0000000003000207 */ /* 0x000fe40005800000 */
[----:B------:R-:W-:Y:S02]  /*6450*/  CS2R R74, SRZ ;  /* 0x00000000004a7805 */ /* 0x000fe4000001ff00 */
[----:B------:R-:W-:Y:S02]  /*6460*/  LEA R90, R36, UR43, 0x3 ;  /* 0x0000002b245a7c11 */ /* 0x000fe4000f8e18ff */
[----:B------:R-:W-:Y:S02]  /*6470*/  CS2R R72, SRZ ;  /* 0x0000000000487805 */ /* 0x000fe4000001ff00 */
[----:B------:R-:W-:Y:S02]  /*6480*/  @P1 LOP3.LUT R0, R0, 0x1, RZ, 0xc0, !PT ;  /* 0x0000000100001812 */ /* 0x000fe400078ec0ff */
[----:B------:R-:W-:Y:S02]  /*6490*/  SHF.L.U32 R7, R95, 0x1f, RZ ;  /* 0x0000001f5f077819 */ /* 0x000fe400000006ff */
[----:B------:R-:W-:Y:S02]  /*64a0*/  ISETP.NE.U32.OR P6, PT, R0, 0x1, !P1 ;  /* 0x000000010000780c */ /* 0x000fe40004fc5470 */
[----:B------:R-:W-:Y:S02]  /*64b0*/  PLOP3.LUT P2, PT, PT, PT, UP1, 0x80, 0x8 ;  /* 0x000000000008781c */ /* 0x000fe40003f4f018 */
[----:B------:R-:W-:Y:S02]  /*64c0*/  SEL R0, RZ, 0xffffffff, P4 ;  /* 0xffffffffff007807 */ /* 0x000fe40002000000 */
[----:B------:R-:W-:Y:S07]  /*64d0*/  P2R R102, PR, RZ, 0x40 ;  /* 0x00000040ff667803 */ /* 0x000fee0000000000 */
[----:B------:R-:W-:Y:S02]  /*64e0*/  @P6 SHF.L.U32 R2, R92, 0x1f, RZ ;  /* 0x0000001f5c026819 */ /* 0x000fe400000006ff */
[----:B------:R-:W-:Y:S02]  /*64f0*/  @P2 SEL R0, R3, R0, !P3 ;  /* 0x0000000003002207 */ /* 0x000fe40005800000 */
[----:B------:R-:W1:Y:S02]  /*6500*/  @P6 SYNCS.PHASECHK.TRANS64.TRYWAIT P1, [R5+URZ+0x40], R2 ;  /* 0x00004002050065a7 */ /* 0x000e6400080211ff */
[----:B------:R-:W-:Y:S04]  /*6510*/  LOP3.LUT R0, R0, 0x1, RZ, 0xc0, !PT ;  /* 0x0000000100007812 */ /* 0x000fe800078ec0ff */
[----:B------:R-:W-:Y:S04]  /*6520*/  ISETP.NE.U32.AND P5, PT, R0, 0x1, PT ;  /* 0x000000010000780c */ /* 0x000fe80003fa5070 */
[----:B------:R-:W-:Y:S01]  /*6530*/  P2R R100, PR, RZ, 0x20 ;  /* 0x00000020ff647803 */ /* 0x000fe20000000000 */
[----:B------:R2:W4:Y:S01]  /*6540*/  SYNCS.PHASECHK.TRANS64.TRYWAIT P0, [R90+URZ+0xb0], R7 ;  /* 0x0000b0075a0075a7 */ /* 0x00052200080011ff */
[----:B-1----:R-:W-:Y:S01]  /*6550*/  @P6 SEL R71, RZ, 0x1, !P1 ;  /* 0x00000001ff476807 */ /* 0x002fe20004800000 */
[----:B--2---:R-:W-:Y:S06]  /*6560*/  @!P6 BRA `(.L_x_109) ;  /* 0x000000000094e947 */ /* 0x004fec0003800000 */
[----:B------:R-:W-:Y:S01]  /*6570*/  @P5 IMAD R4, R93, 0x1000, R84 ;  /* 0x000010005d045824 */ /* 0x000fe200078e0254 */
[----:B------:R-:W-:Y:S01]  /*6580*/  LOP3.LUT P6, RZ, R85, 0x80, RZ, 0xc0, !PT ;  /* 0x0000008055ff7812 */ /* 0x000fe200078cc0ff */
[----:B------:R-:W1:Y:S01]  /*6590*/  S2R R0, SR_CgaCtaId ;  /* 0x0000000000007919 */ /* 0x000e620000008800 */
[----:B------:R-:W-:Y:S01]  /*65a0*/  ISETP.NE.AND P2, PT, R71, RZ, PT ;  /* 0x000000ff4700720c */ /* 0x000fe20003f45270 */
[----:B------:R-:W-:Y:S01]  /*65b0*/  @P5 VIADD R3, R4, UR43 ;  /* 0x0000002b04035c36 */ /* 0x000fe20008000000 */
[----:B------:R-:W-:Y:S01]  /*65c0*/  PLOP3.LUT P1, PT, PT, PT, PT, 0x8, 0x80 ;  /* 0x000000000080781c */ /* 0x000fe20003f2e170 */
[----:B------:R-:W-:Y:S01]  /*65d0*/  BSSY B0, `(.L_x_110) ;  /* 0x000000d000007945 */ /* 0x000fe20003800000 */
[----:B------:R-:W-:Y:S01]  /*65e0*/  @P5 PLOP3.LUT P1, PT, P6, PT, PT, 0x80, 0x8 ;  /* 0x000000000008581c */ /* 0x000fe2000372f070 */
[C---:B------:R-:W-:Y:S01]  /*65f0*/  @P5 VIADD R2, R3.reuse, 0x200 ;  /* 0x0000020003025836 */ /* 0x040fe20000000000 */
[----:B------:R-:W-:Y:S01]  /*6600*/  CS2R R74, SRZ ;  /* 0x00000000004a7805 */ /* 0x000fe2000001ff00 */
[----:B------:R-:W-:Y:S01]  /*6610*/  @P5 VIADD R3, R3, 0x210 ;  /* 0x0000021003035836 */ /* 0x000fe20000000000 */
[----:B------:R-:W-:Y:S02]  /*6620*/  CS2R R72, SRZ ;  /* 0x0000000000487805 */ /* 0x000fe4000001ff00 */
[----:B------:R-:W-:Y:S02]  /*6630*/  CS2R R78, SRZ ;  /* 0x00000000004e7805 */ /* 0x000fe4000001ff00 */
[----:B------:R-:W-:Y:S05]  /*6640*/  CS2R R76, SRZ ;  /* 0x00000000004c7805 */ /* 0x000fea000001ff00 */
[----:B------:R-:W-:Y:S01]  /*6650*/  @P1 VIADD R3, R2, 0xfffffff0 ;  /* 0xfffffff002031836 */ /* 0x000fe20000000000 */
[----:B------:R-:W-:Y:S06]  /*6660*/  @P2 BRA `(.L_x_111) ;  /* 0x00000000000c2947 */ /* 0x000fec0003800000 */
[----:B------:R-:W-:Y:S04]  /*6670*/  SHF.L.U32 R2, R92, 0x1f, RZ ;  /* 0x0000001f5c027819 */ /* 0x000fe800000006ff */
[----:B------:R-:W2:Y:S02]  /*6680*/  SYNCS.PHASECHK.TRANS64.TRYWAIT P1, [R5+URZ+0x40], R2 ;  /* 0x00004002050075a7 */ /* 0x000ea400080211ff */
[----:B--2---:R-:W-:Y:S05]  /*6690*/  @!P1 BRA `(.L_x_112) ;  /* 0x0000004000909947 */ /* 0x004fea0003800000 */
.L_x_111:
[----:B------:R-:W-:Y:S05]  /*66a0*/  BSYNC B0 ;  /* 0x0000000000007941 */ /* 0x000fea0003800000 */
.L_x_110:
[----:B------:R-:W-:Y:S01]  /*66b0*/  ISETP.NE.AND P1, PT, R100, RZ, PT ;  /* 0x000000ff6400720c */ /* 0x000fe20003f25270 */
[----:B--2---:R-:W-:Y:S02]  /*66c0*/  VIADD R5, R5, 0x60 ;  /* 0x0000006005057836 */ /* 0x004fe40000000000 */
[----:B------:R-:W-:Y:S03]  /*66d0*/  VIADD R93, R93, 0x1 ;  /* 0x000000015d5d7836 */ /* 0x000fe60000000000 */
[----:B-1----:R-:W-:Y:S07]  /*66e0*/  PRMT R0, R0, 0x654, R5 ;  /* 0x0000065400007816 */ /* 0x002fee0000000005 */
[----:B------:R1:W2:Y:S04]  /*66f0*/  @P1 LDS.128 R72, [R4+UR43+0x200] ;  /* 0x0002002b04481984 */ /* 0x0002a80008000c00 */
[----:B------:R1:W1:Y:S01]  /*6700*/  @P1 LDS.128 R76, [R3] ;  /* 0x00000000034c1984 */ /* 0x0002620000000c00 */
[C---:B------:R-:W-:Y:S01]  /*6710*/  ISETP.NE.AND P1, PT, R93.reuse, 0x4, PT ;  /* 0x000000045d00780c */ /* 0x040fe20003f25270 */
[----:B------:R-:W-:Y:S01]  /*6720*/  @!PT LDS RZ, [RZ] ;  /* 0x00000000fffff984 */ /* 0x000fe20000000800 */
[----:B------:R-:W-:Y:S01]  /*6730*/  @!PT LDS RZ, [RZ] ;  /* 0x00000000fffff984 */ /* 0x000fe20000000800 */
[----:B------:R-:W-:Y:S01]  /*6740*/  @!PT LDS RZ, [RZ] ;  /* 0x00000000fffff984 */ /* 0x000fe20000000800 */
[----:B------:R-:W-:Y:S01]  /*6750*/  @!PT LDS RZ, [RZ] ;  /* 0x00000000fffff984 */ /* 0x000fe20000000800 */
[----:B------:R5:W-:Y:S06]  /*6760*/  MEMBAR.ALL.CTA ;  /* 0x0000000000007992 */ /* 0x000bec0000008000 */
[----:B-----5:R-:W5:Y:S01]  /*6770*/  FENCE.VIEW.ASYNC.S ;  /* 0x00000000000073c6 */ /* 0x020f620000000000 */
[----:B------:R-:W-:Y:S02]  /*6780*/  SEL R5, RZ, 0x1, P1 ;  /* 0x00000001ff057807 */ /* 0x000fe40000800000 */
[----:B------:R-:W-:Y:S02]  /*6790*/  SEL R93, R93, RZ, P1 ;  /* 0x000000ff5d5d7207 */ /* 0x000fe40000800000 */
[----:B------:R-:W-:Y:S01]  /*67a0*/  LOP3.LUT R92, R92, R5, RZ, 0x3c, !PT ;  /* 0x000000055c5c7212 */ /* 0x000fe200078e3cff */
[----:B-----5:R1:W-:Y:S06]  /*67b0*/  SYNCS.ARRIVE.TRANS64.RED.A1T0 RZ, [R0+URZ], RZ ;  /* 0x000000ff00ff79a7 */ /* 0x0203ec00081004ff */
.L_x_109:
[----:B------:R-:W-:Y:S05]  /*67c0*/  BSYNC B1 ;  /* 0x0000000000017941 */ /* 0x000fea0003800000 */
.L_x_108:
[----:B-1----:R-:W-:Y:S04]  /*67d0*/  SHF.R.U32.HI R0, RZ, 0x15, R39 ;  /* 0x00000015ff007819 */ /* 0x002fe80000011627 */
[----:B------:R-:W-:Y:S01]  /*67e0*/  LOP3.LUT P1, RZ, R0, 0x3, R87, 0x48, !PT ;  /* 0x0000000300ff7812 */ /* 0x000fe20007824857 */
[----:B------:R-:W-:Y:S01]  /*67f0*/  @!UPT UIADD3 URZ, UPT, UPT, URZ, URZ, URZ ;  /* 0x000000fffffff290 */ /* 0x000fe2000fffe0ff */
[----:B----4-:R-:W-:Y:S11]  /*6800*/  @P0 BRA `(.L_x_113) ;  /* 0x0000000000080947 */ /* 0x010ff60003800000 */
[----:B------:R-:W1:Y:S02]  /*6810*/  SYNCS.PHASECHK.TRANS64.TRYWAIT P0, [R90+URZ+0xb0], R7 ;  /* 0x0000b0075a0075a7 */ /* 0x000e6400080011ff */
[----:B-1----:R-:W-:Y:S05]  /*6820*/  @!P0 BRA `(.L_x_114) ;  /* 0x0000004000408947 */ /* 0x002fea0003800000 */
.L_x_113:
[----:B------:R-:W-:Y:S05]  /*6830*/  @!P1 BRA `(.L_x_115) ;  /* 0x0000000000409947 */ /* 0x000fea0003800000 */
[----:B------:R-:W4:Y:S01]  /*6840*/  LDCU.64 UR8, c[0x4][0x78] ;  /* 0x01000f00ff0877ac */ /* 0x000f220008000a00 */
[----:B------:R-:W-:Y:S01]  /*6850*/  MOV R3, 0x0 ;  /* 0x0000000000037802 */ /* 0x000fe20000000f00 */
[----:B------:R-:W-:Y:S02]  /*6860*/  HFMA2 R12, -RZ, RZ, 0, 5.9604644775390625e-08 ;  /* 0x00000001ff0c7431 */ /* 0x000fe400000001ff */
[----:B------:R-:W-:Y:S02]  /*6870*/  IMAD.MOV.U32 R8, RZ, RZ, 0x192 ;  /* 0x00000192ff087424 */ /* 0x000fe400078e00ff */
[----:B------:R-:W-:Y:S01]  /*6880*/  IMAD.MOV.U32 R13, RZ, RZ, RZ ;  /* 0x000000ffff0d7224 */ /* 0x000fe200078e00ff */
[----:B------:R-:W1:Y:S01]  /*6890*/  LDCU.64 UR6, c[0x4][0x80] ;  /* 0x01001000ff0677ac */ /* 0x000e620008000a00 */
[----:B------:R-:W2:Y:S01]  /*68a0*/  LDC.64 R2, c[0x4][R3] ;  /* 0x0100000003027b82 */ /* 0x000ea20000000a00 */
[----:B------:R-:W5:Y:S01]  /*68b0*/  LDCU.64 UR4, c[0x4][0x18] ;  /* 0x01000300ff0477ac */ /* 0x000f620008000a00 */
[----:B----4-:R-:W-:Y:S01]  /*68c0*/  MOV R5, UR9 ;  /* 0x0000000900057c02 */ /* 0x010fe20008000f00 */
[----:B------:R-:W-:Y:S01]  /*68d0*/  IMAD.U32 R4, RZ, RZ, UR8 ;  /* 0x00000008ff047e24 */ /* 0x000fe2000f8e00ff */
[----:B-1----:R-:W-:Y:S01]  /*68e0*/  MOV R7, UR7 ;  /* 0x0000000700077c02 */ /* 0x002fe20008000f00 */
[----:B------:R-:W-:Y:S01]  /*68f0*/  IMAD.U32 R6, RZ, RZ, UR6 ;  /* 0x00000006ff067e24 */ /* 0x000fe2000f8e00ff */
[----:B-----5:R-:W-:Y:S01]  /*6900*/  MOV R11, UR5 ;  /* 0x00000005000b7c02 */ /* 0x020fe20008000f00 */
[----:B------:R-:W-:Y:S02]  /*6910*/  IMAD.U32 R10, RZ, RZ, UR4 ;  /* 0x00000004ff0a7e24 */ /* 0x000fe4000f8e00ff */
[----:B------:R-:W-:Y:S07]  /*6920*/  LEPC R20, `(.L_x_115) ;  /* 0x000000001014794e */ /* 0x000fee0000000000 */
[----:B--23--:R-:W-:Y:S05]  /*6930*/  CALL.ABS.NOINC R2 ;  /* 0x0000000002007343 */ /* 0x00cfea0003c00000 */
.L_x_115:
[-C--:B--2---:R-:W-:Y:S01]  /*6940*/  F2FP.F16.E5M2.UNPACK_B R42, R72.reuse ;  /* 0x00000048ff2a723e */ /* 0x084fe200020004ff */
[----:B------:R-:W-:Y:S05]  /*6950*/  WARPSYNC.ALL ;  /* 0x0000000000007948 */ /* 0x000fea0003800000 */
[----:B------:R-:W-:Y:S01]  /*6960*/  R2UR UR4, R39 ;  /* 0x00000000270472ca */ /* 0x000fe200000e0000 */
[--C-:B------:R-:W-:Y:S01]  /*6970*/  HADD2.F32 R40, -RZ, R42.reuse.H0_H0 ;  /* 0x2000002aff287230 */ /* 0x100fe20000004100 */
[----:B------:R-:W-:Y:S01]  /*6980*/  F2FP.F16.E5M2.UNPACK_B R43, R72.H1 ;  /* 0x00000048ff2b723e */ /* 0x000fe200030004ff */
[----:B------:R-:W-:Y:S01]  /*6990*/  HADD2.F32 R42, -RZ, R42.H1_H1 ;  /* 0x3000002aff2a7230 */ /* 0x000fe20000004100 */
[-C--:B------:R-:W-:Y:S01]  /*69a0*/  F2FP.F16.E5M2.UNPACK_B R45, R73.reuse ;  /* 0x00000049ff2d723e */ /* 0x080fe200020004ff */
[----:B------:R-:W-:Y:S01]  /*69b0*/  BSSY.RECONVERGENT B0, `(.L_x_116) ;  /* 0x000009e000007945 */ /* 0x000fe20003800200 */
[----:B------:R-:W-:Y:S01]  /*69c0*/  F2FP.F16.E5M2.UNPACK_B R47, R73.H1 ;  /* 0x00000049ff2f723e */ /* 0x000fe200030004ff */
[--C-:B------:R-:W-:Y:S01]  /*69d0*/  HADD2.F32 R44, -RZ, R43.reuse.H0_H0 ;  /* 0x2000002bff2c7230 */ /* 0x100fe20000004100 */
[-C--:B------:R-:W-:Y:S01]  /*69e0*/  F2FP.F16.E5M2.UNPACK_B R49, R74.reuse ;  /* 0x0000004aff31723e */ /* 0x080fe200020004ff */
[----:B------:R-:W-:Y:S01]  /*69f0*/  HADD2.F32 R46, -RZ, R43.H1_H1 ;  /* 0x3000002bff2e7230 */ /* 0x000fe20000004100 */
[----:B------:R-:W-:Y:S01]  /*6a00*/  F2FP.F16.E5M2.UNPACK_B R51, R74.H1 ;  /* 0x0000004aff33723e */ /* 0x000fe200030004ff */
[--C-:B------:R-:W-:Y:S01]  /*6a10*/  HADD2.F32 R43, -RZ, R45.reuse.H0_H0 ;  /* 0x2000002dff2b7230 */ /* 0x100fe20000004100 */
[-C--:B------:R-:W-:Y:S01]  /*6a20*/  F2FP.F16.E5M2.UNPACK_B R53, R75.reuse ;  /* 0x0000004bff35723e */ /* 0x080fe200020004ff */
[----:B-1----:R-:W3:Y:S01]  /*6a30*/  LDTM.x32 R4, tmem[UR4] ;  /* 0x00000004000479ee */ /* 0x002ee200082c0000 */
[----:B------:R-:W-:Y:S01]  /*6a40*/  F2FP.F16.E5M2.UNPACK_B R55, R75.H1 ;  /* 0x0000004bff37723e */ /* 0x000fe200030004ff */
[----:B------:R-:W-:Y:S01]  /*6a50*/  HADD2.F32 R48, -RZ, R45.H1_H1 ;  /* 0x3000002dff307230 */ /* 0x000fe20000004100 */
[-C--:B------:R-:W-:Y:S01]  /*6a60*/  F2FP.F16.E5M2.UNPACK_B R57, R76.reuse ;  /* 0x0000004cff39723e */ /* 0x080fe200020004ff */
[----:B------:R-:W-:Y:S01]  /*6a70*/  HADD2.F32 R52, -RZ, R49.H1_H1 ;  /* 0x30000031ff347230 */ /* 0x000fe20000004100 */
[----:B------:R-:W-:Y:S01]  /*6a80*/  IADD3 R112, PT, PT, R84, UR43, RZ ;  /* 0x0000002b54707c10 */ /* 0x000fe2000fffe0ff */
[----:B------:R-:W-:Y:S01]  /*6a90*/  HADD2.F32 R56, -RZ, R53.H1_H1 ;  /* 0x30000035ff387230 */ /* 0x000fe20000004100 */
[----:B------:R-:W-:Y:S01]  /*6aa0*/  MOV R101, 0x10 ;  /* 0x0000001000657802 */ /* 0x000fe20000000f00 */
[----:B------:R-:W-:Y:S01]  /*6ab0*/  HADD2.F32 R60, -RZ, R57.H1_H1 ;  /* 0x30000039ff3c7230 */ /* 0x000fe20000004100 */
[----:B------:R-:W-:Y:S01]  /*6ac0*/  LOP3.LUT P5, RZ, R85, 0x80, RZ, 0xc0, !PT ;  /* 0x0000008055ff7812 */ /* 0x000fe200078ac0ff */
[--C-:B------:R-:W-:Y:S01]  /*6ad0*/  HADD2.F32 R45, -RZ, R47.reuse.H0_H0 ;  /* 0x2000002fff2d7230 */ /* 0x100fe20000004100 */
[----:B------:R-:W-:Y:S01]  /*6ae0*/  F2FP.F16.E5M2.UNPACK_B R59, R76.H1 ;  /* 0x0000004cff3b723e */ /* 0x000fe200030004ff */
[----:B------:R-:W-:Y:S01]  /*6af0*/  HADD2.F32 R50, -RZ, R47.H1_H1 ;  /* 0x3000002fff327230 */ /* 0x000fe20000004100 */
[----:B------:R-:W-:Y:S01]  /*6b00*/  SEL R101, R101, 0xfffffff0, !P5 ;  /* 0xfffffff065657807 */ /* 0x000fe20006800000 */
[----:B------:R-:W-:Y:S01]  /*6b10*/  HADD2.F32 R47, -RZ, R49.H0_H0 ;  /* 0x20000031ff2f7230 */ /* 0x000fe20000004100 */
[-C--:B------:R-:W-:Y:S01]  /*6b20*/  F2FP.F16.E5M2.UNPACK_B R61, R77.reuse ;  /* 0x0000004dff3d723e */ /* 0x080fe200020004ff */
[--C-:B------:R-:W-:Y:S01]  /*6b30*/  HADD2.F32 R49, -RZ, R51.reuse.H0_H0 ;  /* 0x20000033ff317230 */ /* 0x100fe20000004100 */
[----:B------:R-:W-:Y:S01]  /*6b40*/  F2FP.F16.E5M2.UNPACK_B R63, R77.H1 ;  /* 0x0000004dff3f723e */ /* 0x000fe200030004ff */
[----:B------:R-:W-:Y:S01]  /*6b50*/  HADD2.F32 R54, -RZ, R51.H1_H1 ;  /* 0x30000033ff367230 */ /* 0x000fe20000004100 */
[-C--:B------:R-:W-:Y:S01]  /*6b60*/  F2FP.F16.E5M2.UNPACK_B R65, R78.reuse ;  /* 0x0000004eff41723e */ /* 0x080fe200020004ff */
[----:B------:R-:W-:Y:S01]  /*6b70*/  HADD2.F32 R51, -RZ, R53.H0_H0 ;  /* 0x20000035ff337230 */ /* 0x000fe20000004100 */
[----:B------:R-:W-:Y:S01]  /*6b80*/  F2FP.F16.E5M2.UNPACK_B R67, R78.H1 ;  /* 0x0000004eff43723e */ /* 0x000fe200030004ff */
[----:B------:R-:W-:Y:S01]  /*6b90*/  HADD2.F32 R64, -RZ, R61.H1_H1 ;  /* 0x3000003dff407230 */ /* 0x000fe20000004100 */
[----:B------:R-:W-:Y:S01]  /*6ba0*/  ISETP.NE.AND P0, PT, R97, RZ, PT ;  /* 0x000000ff6100720c */ /* 0x000fe20003f05270 */
[C---:B---3--:R-:W-:Y:S01]  /*6bb0*/  FMUL R0, R38.reuse, R4 ;  /* 0x0000000426007220 */ /* 0x048fe20000400000 */
[C---:B------:R-:W-:Y:S01]  /*6bc0*/  FMUL R2, R38.reuse, R5 ;  /* 0x0000000526027220 */ /* 0x040fe20000400000 */
[C---:B------:R-:W-:Y:S01]  /*6bd0*/  FMUL R4, R38.reuse, R8 ;  /* 0x0000000826047220 */ /* 0x040fe20000400000 */
[C---:B------:R-:W-:Y:S01]  /*6be0*/  FMUL R5, R38.reuse, R9 ;  /* 0x0000000926057220 */ /* 0x040fe20000400000 */
[C---:B------:R-:W-:Y:S01]  /*6bf0*/  FFMA R0, R41.reuse, R40, R0 ;  /* 0x0000002829007223 */ /* 0x040fe20000000000 */
[C---:B------:R-:W-:Y:S01]  /*6c00*/  FFMA R2, R41.reuse, R42, R2 ;  /* 0x0000002a29027223 */ /* 0x040fe20000000002 */
[C---:B------:R-:W-:Y:S01]  /*6c10*/  FMUL R8, R38.reuse, R12 ;  /* 0x0000000c26087220 */ /* 0x040fe20000400000 */
[C---:B------:R-:W-:Y:S01]  /*6c20*/  FMUL R9, R38.reuse, R13 ;  /* 0x0000000d26097220 */ /* 0x040fe20000400000 */
[C---:B------:R-:W-:Y:S01]  /*6c30*/  FMUL R12, R38.reuse, R16 ;  /* 0x00000010260c7220 */ /* 0x040fe20000400000 */
[C---:B------:R-:W-:Y:S01]  /*6c40*/  FMUL R13, R38.reuse, R17 ;  /* 0x00000011260d7220 */ /* 0x040fe20000400000 */
[C---:B------:R-:W-:Y:S01]  /*6c50*/  FMUL R16, R38.reuse, R20 ;  /* 0x0000001426107220 */ /* 0x040fe20000400000 */
[C---:B------:R-:W-:Y:S01]  /*6c60*/  FMUL R17, R38.reuse, R21 ;  /* 0x0000001526117220 */ /* 0x040fe20000400000 */
[C---:B------:R-:W-:Y:S01]  /*6c70*/  FMUL R20, R38.reuse, R24 ;  /* 0x0000001826147220 */ /* 0x040fe20000400000 */
[C---:B------:R-:W-:Y:S01]  /*6c80*/  FMUL R21, R38.reuse, R25 ;  /* 0x0000001926157220 */ /* 0x040fe20000400000 */
[----:B------:R-:W-:Y:S02]  /*6c90*/  HADD2.F32 R68, -RZ, R65.H1_H1 ;  /* 0x30000041ff447230 */ /* 0x000fe40000004100 */
[C---:B------:R-:W-:Y:S01]  /*6ca0*/  FMUL R24, R38.reuse, R28 ;  /* 0x0000001c26187220 */ /* 0x040fe20000400000 */
[C---:B------:R-:W-:Y:S01]  /*6cb0*/  FMUL R25, R38.reuse, R29 ;  /* 0x0000001d26197220 */ /* 0x040fe20000400000 */
[C---:B------:R-:W-:Y:S01]  /*6cc0*/  FMUL R28, R38.reuse, R32 ;  /* 0x00000020261c7220 */ /* 0x040fe20000400000 */
[C---:B------:R-:W-:Y:S01]  /*6cd0*/  FMUL R29, R38.reuse, R33 ;  /* 0x00000021261d7220 */ /* 0x040fe20000400000 */
[C---:B------:R-:W-:Y:S01]  /*6ce0*/  FMUL R3, R38.reuse, R6 ;  /* 0x0000000626037220 */ /* 0x040fe20000400000 */
[C---:B------:R-:W-:Y:S01]  /*6cf0*/  FMUL R7, R38.reuse, R7 ;  /* 0x0000000726077220 */ /* 0x040fe20000400000 */
[----:B------:R-:W-:Y:S01]  /*6d00*/  FMUL R6, R38, R10 ;  /* 0x0000000a26067220 */ /* 0x000fe20000400000 */
[-C--:B------:R-:W-:Y:S01]  /*6d10*/  F2FP.F16.E5M2.UNPACK_B R40, R79.reuse ;  /* 0x0000004fff28723e */ /* 0x080fe200020004ff */
[C---:B------:R-:W-:Y:S01]  /*6d20*/  FFMA R3, R41.reuse, R44, R3 ;  /* 0x0000002c29037223 */ /* 0x040fe20000000003 */
[C---:B------:R-:W-:Y:S01]  /*6d30*/  FFMA R7, R41.reuse, R46, R7 ;  /* 0x0000002e29077223 */ /* 0x040fe20000000007 */
[----:B------:R-:W-:Y:S01]  /*6d40*/  F2FP.F16.E5M2.UNPACK_B R42, R79.H1 ;  /* 0x0000004fff2a723e */ /* 0x000fe200030004ff */
[C---:B------:R-:W-:Y:S01]  /*6d50*/  FFMA R4, R41.reuse, R43, R4 ;  /* 0x0000002b29047223 */ /* 0x040fe20000000004 */
[C---:B------:R-:W-:Y:S01]  /*6d60*/  FFMA R5, R41.reuse, R48, R5 ;  /* 0x0000003029057223 */ /* 0x040fe20000000005 */
[----:B------:R-:W-:Y:S01]  /*6d70*/  ISETP.NE.AND P6, PT, R102, RZ, PT ;  /* 0x000000ff6600720c */ /* 0x000fe20003fc5270 */
[----:B------:R-:W-:Y:S01]  /*6d80*/  FFMA R6, R41, R45, R6 ;  /* 0x0000002d29067223 */ /* 0x000fe20000000006 */
[----:B------:R-:W-:Y:S01]  /*6d90*/  F2FP.SATFINITE.E5M2.F32.PACK_AB_MERGE_C R99, R7, R3, RZ ;  /* 0x000000030763723e */ /* 0x000fe200048060ff */
[C---:B------:R-:W-:Y:S01]  /*6da0*/  FMUL R11, R38.reuse, R11 ;  /* 0x0000000b260b7220 */ /* 0x040fe20000400000 */
[C---:B------:R-:W-:Y:S01]  /*6db0*/  FMUL R10, R38.reuse, R14 ;  /* 0x0000000e260a7220 */ /* 0x040fe20000400000 */
[----:B------:R-:W-:Y:S01]  /*6dc0*/  FMUL R15, R38, R15 ;  /* 0x0000000f260f7220 */ /* 0x000fe20000400000 */
[----:B------:R-:W-:Y:S01]  /*6dd0*/  F2FP.SATFINITE.E5M2.F32.PACK_AB_MERGE_C R104, R2, R0, R99 ;  /* 0x000000000268723e */ /* 0x000fe20004806063 */
[C---:B------:R-:W-:Y:S01]  /*6de0*/  FFMA R11, R41.reuse, R50, R11 ;  /* 0x00000032290b7223 */ /* 0x040fe2000000000b */
[----:B------:R-:W-:Y:S01]  /*6df0*/  IADD3 R99, PT, PT, R112, R101, RZ ;  /* 0x0000006570637210 */ /* 0x000fe20007ffe0ff */
[C---:B------:R-:W-:Y:S01]  /*6e00*/  FFMA R8, R41.reuse, R47, R8 ;  /* 0x0000002f29087223 */ /* 0x040fe20000000008 */
[----:B------:R-:W-:Y:S01]  /*6e10*/  FFMA R9, R41, R52, R9 ;  /* 0x0000003429097223 */ /* 0x000fe20000000009 */
[--C-:B------:R-:W-:Y:S01]  /*6e20*/  HADD2.F32 R53, -RZ, R55.reuse.H0_H0 ;  /* 0x20000037ff357230 */ /* 0x100fe20000004100 */
[----:B------:R-:W-:Y:S01]  /*6e30*/  F2FP.SATFINITE.E5M2.F32.PACK_AB_MERGE_C R105, R11, R6, RZ ;  /* 0x000000060b69723e */ /* 0x000fe200048060ff */
[C---:B------:R-:W-:Y:S01]  /*6e40*/  FFMA R10, R41.reuse, R49, R10 ;  /* 0x00000031290a7223 */ /* 0x040fe2000000000a */
[C---:B------:R-:W-:Y:S01]  /*6e50*/  FFMA R15, R41.reuse, R54, R15 ;  /* 0x00000036290f7223 */ /* 0x040fe2000000000f */
[----:B------:R-:W-:Y:S01]  /*6e60*/  FFMA R12, R41, R51, R12 ;  /* 0x00000033290c7223 */ /* 0x000fe2000000000c */
[----:B------:R-:W-:Y:S01]  /*6e70*/  F2FP.SATFINITE.E5M2.F32.PACK_AB_MERGE_C R105, R5, R4, R105 ;  /* 0x000000040569723e */ /* 0x000fe20004806069 */
[----:B------:R-:W-:Y:S01]  /*6e80*/  FFMA R13, R41, R56, R13 ;  /* 0x00000038290d7223 */ /* 0x000fe2000000000d */
[----:B------:R-:W-:Y:S01]  /*6e90*/  HADD2.F32 R58, -RZ, R55.H1_H1 ;  /* 0x30000037ff3a7230 */ /* 0x000fe20000004100 */
[----:B------:R-:W-:Y:S01]  /*6ea0*/  F2FP.SATFINITE.E5M2.F32.PACK_AB_MERGE_C R106, R15, R10, RZ ;  /* 0x0000000a0f6a723e */ /* 0x000fe200048060ff */
[----:B------:R-:W-:Y:S02]  /*6eb0*/  HADD2.F32 R55, -RZ, R57.H0_H0 ;  /* 0x20000039ff377230 */ /* 0x000fe40000004100 */
[C---:B------:R-:W-:Y:S01]  /*6ec0*/  FMUL R14, R38.reuse, R18 ;  /* 0x00000012260e7220 */ /* 0x040fe20000400000 */
[C---:B------:R-:W-:Y:S01]  /*6ed0*/  FMUL R19, R38.reuse, R19 ;  /* 0x0000001326137220 */ /* 0x040fe20000400000 */
[--C-:B------:R-:W-:Y:S02]  /*6ee0*/  HADD2.F32 R57, -RZ, R59.reuse.H0_H0 ;  /* 0x2000003bff397230 */ /* 0x100fe40000004100 */
[C---:B------:R-:W-:Y:S01]  /*6ef0*/  FMUL R18, R38.reuse, R22 ;  /* 0x0000001626127220 */ /* 0x040fe20000400000 */
[C---:B------:R-:W-:Y:S01]  /*6f00*/  FFMA R14, R41.reuse, R53, R14 ;  /* 0x00000035290e7223 */ /* 0x040fe2000000000e */
[----:B------:R-:W-:Y:S02]  /*6f10*/  HADD2.F32 R62, -RZ, R59.H1_H1 ;  /* 0x3000003bff3e7230 */ /* 0x000fe40000004100 */
[C---:B------:R-:W-:Y:S01]  /*6f20*/  FFMA R19, R41.reuse, R58, R19 ;  /* 0x0000003a29137223 */ /* 0x040fe20000000013 */
[----:B------:R-:W-:Y:S02]  /*6f30*/  HADD2.F32 R59, -RZ, R61.H0_H0 ;  /* 0x2000003dff3b7230 */ /* 0x000fe40000004100 */
[C---:B------:R-:W-:Y:S01]  /*6f40*/  FMUL R23, R38.reuse, R23 ;  /* 0x0000001726177220 */ /* 0x040fe20000400000 */
[C---:B------:R-:W-:Y:S01]  /*6f50*/  FFMA R16, R41.reuse, R55, R16 ;  /* 0x0000003729107223 */ /* 0x040fe20000000010 */
[C---:B------:R-:W-:Y:S01]  /*6f60*/  FFMA R17, R41.reuse, R60, R17 ;  /* 0x0000003c29117223 */ /* 0x040fe20000000011 */
[--C-:B------:R-:W-:Y:S02]  /*6f70*/  HADD2.F32 R61, -RZ, R63.reuse.H0_H0 ;  /* 0x2000003fff3d7230 */ /* 0x100fe40000004100 */
[C---:B------:R-:W-:Y:S01]  /*6f80*/  FFMA R18, R41.reuse, R57, R18 ;  /* 0x0000003929127223 */ /* 0x040fe20000000012 */
[----:B------:R-:W-:Y:S02]  /*6f90*/  HADD2.F32 R66, -RZ, R63.H1_H1 ;  /* 0x3000003fff427230 */ /* 0x000fe40000004100 */
[C---:B------:R-:W-:Y:S01]  /*6fa0*/  FMUL R22, R38.reuse, R26 ;  /* 0x0000001a26167220 */ /* 0x040fe20000400000 */
[----:B------:R-:W-:Y:S02]  /*6fb0*/  HADD2.F32 R63, -RZ, R65.H0_H0 ;  /* 0x20000041ff3f7230 */ /* 0x000fe40000004100 */
[C---:B------:R-:W-:Y:S01]  /*6fc0*/  FFMA R23, R41.reuse, R62, R23 ;  /* 0x0000003e29177223 */ /* 0x040fe20000000017 */
[C---:B------:R-:W-:Y:S01]  /*6fd0*/  FMUL R27, R38.reuse, R27 ;  /* 0x0000001b261b7220 */ /* 0x040fe20000400000 */
[C---:B------:R-:W-:Y:S01]  /*6fe0*/  FFMA R20, R41.reuse, R59, R20 ;  /* 0x0000003b29147223 */ /* 0x040fe20000000014 */
[C---:B------:R-:W-:Y:S01]  /*6ff0*/  FFMA R21, R41.reuse, R64, R21 ;  /* 0x0000004029157223 */ /* 0x040fe20000000015 */
[--C-:B------:R-:W-:Y:S02]  /*7000*/  HADD2.F32 R65, -RZ, R67.reuse.H0_H0 ;  /* 0x20000043ff417230 */ /* 0x100fe40000004100 */
[C---:B------:R-:W-:Y:S01]  /*7010*/  FFMA R22, R41.reuse, R61, R22 ;  /* 0x0000003d29167223 */ /* 0x040fe20000000016 */
[----:B------:R-:W-:Y:S02]  /*7020*/  HADD2.F32 R70, -RZ, R67.H1_H1 ;  /* 0x30000043ff467230 */ /* 0x000fe40000004100 */
[C---:B------:R-:W-:Y:S01]  /*7030*/  FMUL R26, R38.reuse, R30 ;  /* 0x0000001e261a7220 */ /* 0x040fe20000400000 */
[--C-:B------:R-:W-:Y:S02]  /*7040*/  HADD2.F32 R67, -RZ, R40.reuse.H0_H0 ;  /* 0x20000028ff437230 */ /* 0x100fe40000004100 */
[C---:B------:R-:W-:Y:S01]  /*7050*/  FFMA R27, R41.reuse, R66, R27 ;  /* 0x00000042291b7223 */ /* 0x040fe2000000001b */
[C---:B------:R-:W-:Y:S01]  /*7060*/  FMUL R31, R38.reuse, R31 ;  /* 0x0000001f261f7220 */ /* 0x040fe20000400000 */
[C---:B------:R-:W-:Y:S01]  /*7070*/  FFMA R24, R41.reuse, R63, R24 ;  /* 0x0000003f29187223 */ /* 0x040fe20000000018 */
[----:B------:R-:W-:Y:S02]  /*7080*/  HADD2.F32 R40, -RZ, R40.H1_H1 ;  /* 0x30000028ff287230 */ /* 0x000fe40000004100 */
[C---:B------:R-:W-:Y:S01]  /*7090*/  FFMA R25, R41.reuse, R68, R25 ;  /* 0x0000004429197223 */ /* 0x040fe20000000019 */
[--C-:B------:R-:W-:Y:S02]  /*70a0*/  HADD2.F32 R69, -RZ, R42.reuse.H0_H0 ;  /* 0x2000002aff457230 */ /* 0x100fe40000004100 */
[C---:B------:R-:W-:Y:S01]  /*70b0*/  FFMA R26, R41.reuse, R65, R26 ;  /* 0x00000041291a7223 */ /* 0x040fe2000000001a */
[----:B------:R-:W-:Y:S02]  /*70c0*/  HADD2.F32 R42, -RZ, R42.H1_H1 ;  /* 0x3000002aff2a7230 */ /* 0x000fe40000004100 */
[C---:B------:R-:W-:Y:S01]  /*70d0*/  FMUL R30, R38.reuse, R34 ;  /* 0x00000022261e7220 */ /* 0x040fe20000400000 */
[----:B------:R-:W-:Y:S01]  /*70e0*/  FFMA R31, R41, R70, R31 ;  /* 0x00000046291f7223 */ /* 0x000fe2000000001f */
[----:B------:R-:W-:Y:S01]  /*70f0*/  FMUL R35, R38, R35 ;  /* 0x0000002326237220 */ /* 0x000fe20000400000 */
[----:B------:R-:W-:Y:S01]  /*7100*/  F2FP.SATFINITE.E5M2.F32.PACK_AB_MERGE_C R107, R19, R14, RZ ;  /* 0x0000000e136b723e */ /* 0x000fe200048060ff */
[C---:B------:R-:W-:Y:S01]  /*7110*/  FFMA R28, R41.reuse, R67, R28 ;  /* 0x00000043291c7223 */ /* 0x040fe2000000001c */
[C---:B------:R-:W-:Y:S01]  /*7120*/  FFMA R29, R41.reuse, R40, R29 ;  /* 0x00000028291d7223 */ /* 0x040fe2000000001d */
[C---:B------:R-:W-:Y:S01]  /*7130*/  FFMA R30, R41.reuse, R69, R30 ;  /* 0x00000045291e7223 */ /* 0x040fe2000000001e */
[----:B------:R-:W-:Y:S01]  /*7140*/  FFMA R35, R41, R42, R35 ;  /* 0x0000002a29237223 */ /* 0x000fe20000000023 */
[----:B------:R-:W-:Y:S02]  /*7150*/  F2FP.SATFINITE.E5M2.F32.PACK_AB_MERGE_C R106, R9, R8, R106 ;  /* 0x00000008096a723e */ /* 0x000fe4000480606a */
[----:B------:R-:W-:Y:S02]  /*7160*/  F2FP.SATFINITE.E5M2.F32.PACK_AB_MERGE_C R107, R13, R12, R107 ;  /* 0x0000000c0d6b723e */ /* 0x000fe4000480606b */
[----:B------:R-:W-:Y:S02]  /*7170*/  F2FP.SATFINITE.E5M2.F32.PACK_AB_MERGE_C R108, R23, R18, RZ ;  /* 0x00000012176c723e */ /* 0x000fe400048060ff */
[----:B------:R-:W-:Y:S01]  /*7180*/  F2FP.SATFINITE.E5M2.F32.PACK_AB_MERGE_C R109, R27, R22, RZ ;  /* 0x000000161b6d723e */ /* 0x000fe200048060ff */
[----:B------:R1:W-:Y:S01]  /*7190*/  STS.128 [R84+UR43+0x4200], R104 ;  /* 0x0042006854007988 */ /* 0x0003e20008000c2b */
[----:B------:R-:W-:Y:S02]  /*71a0*/  F2FP.SATFINITE.E5M2.F32.PACK_AB_MERGE_C R103, R31, R26, RZ ;  /* 0x0000001a1f67723e */ /* 0x000fe400048060ff */
[----:B------:R-:W-:Y:S02]  /*71b0*/  F2FP.SATFINITE.E5M2.F32.PACK_AB_MERGE_C R113, R35, R30, RZ ;  /* 0x0000001e2371723e */ /* 0x000fe400048060ff */
[----:B------:R-:W-:Y:S02]  /*71c0*/  F2FP.SATFINITE.E5M2.F32.PACK_AB_MERGE_C R108, R17, R16, R108 ;  /* 0x00000010116c723e */ /* 0x000fe4000480606c */
[----:B------:R-:W-:Y:S02]  /*71d0*/  F2FP.SATFINITE.E5M2.F32.PACK_AB_MERGE_C R109, R21, R20, R109 ;  /* 0x00000014156d723e */ /* 0x000fe4000480606d */
[----:B------:R-:W-:Y:S02]  /*71e0*/  F2FP.SATFINITE.E5M2.F32.PACK_AB_MERGE_C R110, R25, R24, R103 ;  /* 0x00000018196e723e */ /* 0x000fe40004806067 */
[----:B------:R-:W-:Y:S02]  /*71f0*/  F2FP.SATFINITE.E5M2.F32.PACK_AB_MERGE_C R111, R29, R28, R113 ;  /* 0x0000001c1d6f723e */ /* 0x000fe40004806071 */
[----:B------:R-:W-:Y:S02]  /*7200*/  LEA R103, R93, UR43, 0x3 ;  /* 0x0000002b5d677c11 */ /* 0x000fe4000f8e18ff */
[----:B------:R-:W-:Y:S01]  /*7210*/  @P6 SHF.L.U32 R112, R92, 0x1f, RZ ;  /* 0x0000001f5c706819 */ /* 0x000fe200000006ff */
[----:B------:R1:W-:Y:S01]  /*7220*/  STS.128 [R99+0x4200], R108 ;  /* 0x0042006c63007388 */ /* 0x0003e20000000c00 */
[----:B------:R-:W-:Y:S01]  /*7230*/  @!PT LDS RZ, [RZ] ;  /* 0x00000000fffff984 */ /* 0x000fe20000000800 */
[----:B------:R-:W-:Y:S01]  /*7240*/  @!PT LDS RZ, [RZ] ;  /* 0x00000000fffff984 */ /* 0x000fe20000000800 */
[----:B------:R-:W-:Y:S01]  /*7250*/  @!PT LDS RZ, [RZ] ;  /* 0x00000000fffff984 */ /* 0x000fe20000000800 */
[----:B------:R-:W-:Y:S01]  /*7260*/  @!PT LDS RZ, [RZ] ;  /* 0x00000000fffff984 */ /* 0x000fe20000000800 */
[----:B------:R2:W-:Y:S07]  /*7270*/  MEMBAR.ALL.CTA ;  /* 0x0000000000007992 */ /* 0x0005ee0000008000 */
[----:B--2---:R-:W2:Y:S02]  /*7280*/  FENCE.VIEW.ASYNC.S ;  /* 0x00000000000073c6 */ /* 0x004ea40000000000 */
[----:B--2---:R-:W-:Y:S06]  /*7290*/  BAR.SYNC.DEFER_BLOCKING 0x1, 0x80 ;  /* 0x0042000000007b1d */ /* 0x004fec0000010000 */
[----:B------:R-:W-:Y:S05]  /*72a0*/  @P0 BRA `(.L_x_117) ;  /* 0x0000000000380947 */ /* 0x000fea0003800000 */
[----:B------:R-:W-:Y:S01]  /*72b0*/  UIADD3 UR4, UPT, UPT, UR43, 0x4200, URZ ;  /* 0x000042002b047890 */ /* 0x000fe2000fffe0ff */
[----:B------:R-:W-:Y:S01]  /*72c0*/  UMOV UR51, UR36 ;  /* 0x0000002400337c82 */ /* 0x000fe20008000000 */
[----:B------:R-:W-:Y:S02]  /*72d0*/  UIADD3 UR9, UPT, UPT, UR49, 0x80, URZ ;  /* 0x0000008031097890 */ /* 0x000fe4000fffe0ff */
[----:B------:R-:W-:Y:S02]  /*72e0*/  UIADD3 UR8, UPT, UPT, UR43, 0x4a00, URZ ;  /* 0x00004a002b087890 */ /* 0x000fe4000fffe0ff */
[----:B------:R-:W-:Y:S01]  /*72f0*/  MOV R96, UR4 ;  /* 0x0000000400607c02 */ /* 0x000fe20008000f00 */
[----:B------:R-:W-:Y:S01]  /*7300*/  UIADD3 UR4, UP0, UPT, UR62, 0x680, URZ ;  /* 0x000006803e047890 */ /* 0x000fe2000ff1e0ff */
[----:B------:R-:W-:Y:S02]  /*7310*/  UMOV UR10, UR50 ;  /* 0x00000032000a7c82 */ /* 0x000fe40008000000 */
[----:B------:R-:W-:Y:S01]  /*7320*/  R2UR UR48, R96 ;  /* 0x00000000603072ca */ /* 0x000fe200000e0000 */
[----:B------:R-:W-:Y:S01]  /*7330*/  UIADD3.X UR5, UPT, UPT, URZ, UR63, URZ, UP0, !UPT ;  /* 0x0000003fff057290 */ /* 0x000fe200087fe4ff */
[----:B------:R-:W-:Y:S11]  /*7340*/  UMOV UR11, UR36 ;  /* 0x00000024000b7c82 */ /* 0x000ff60008000000 */
[----:B------:R2:W-:Y:S01]  /*7350*/  UTMASTG.3D [UR48], [UR4] ;  /* 0x00000030040073b5 */ /* 0x0005e20008010000 */
[----:B------:R2:W-:Y:S01]  /*7360*/  UTMASTG.3D [UR8], [UR4] ;  /* 0x00000008040073b5 */ /* 0x0005e20008010000 */
[----:B------:R0:W-:Y:S01]  /*7370*/  UTMACMDFLUSH ;  /* 0x00000000000079b7 */ /* 0x0001e20000000000 */
[----:B--2---:R-:W-:Y:S04]  /*7380*/  DEPBAR.LE SB0, 0x1 ;  /* 0x000080400000791a */ /* 0x004fe80000000000 */
.L_x_117:
[----:B------:R-:W-:Y:S05]  /*7390*/  BSYNC.RECONVERGENT B0 ;  /* 0x0000000000007941 */ /* 0x000fea0003800200 */
.L_x_116:
[----:B------:R-:W-:Y:S06]  /*73a0*/  BAR.SYNC.DEFER_BLOCKING 0x1, 0x80 ;  /* 0x0042000000007b1d */ /* 0x000fec0000010000 */
[----:B------:R-:W2:Y:S01]  /*73b0*/  @P6 SYNCS.PHASECHK.TRANS64.TRYWAIT P0, [R103+URZ+0x40], R112 ;  /* 0x00004070670065a7 */ /* 0x000ea200080011ff */
[----:B------:R-:W-:Y:S01]  /*73c0*/  BSSY B1, `(.L_x_118) ;  /* 0x0000020000017945 */ /* 0x000fe20003800000 */
[----:B--2---:R-:W-:Y:S03]  /*73d0*/  @P6 SEL R71, RZ, 0x1, !P0 ;  /* 0x00000001ff476807 */ /* 0x004fe60004000000 */
[----:B------:R-:W-:Y:S05]  /*73e0*/  @!P6 BRA `(.L_x_119) ;  /* 0x000000000074e947 */ /* 0x000fea0003800000 */
[----:B------:R-:W-:Y:S01]  /*73f0*/  ISETP.NE.AND P1, PT, R100, RZ, PT ;  /* 0x000000ff6400720c */ /* 0x000fe20003f25270 */
[----:B------:R-:W2:Y:S01]  /*7400*/  S2R R0, SR_CgaCtaId ;  /* 0x0000000000007919 */ /* 0x000ea20000008800 */
[----:B------:R-:W-:Y:S01]  /*7410*/  ISETP.NE.AND P0, PT, R71, RZ, PT ;  /* 0x000000ff4700720c */ /* 0x000fe20003f05270 */
[----:B------:R-:W-:Y:S10]  /*7420*/  BSSY B0, `(.L_x_120) ;  /* 0x0000008000007945 */ /* 0x000ff40003800000 */
[----:B------:R-:W-:Y:S05]  /*7430*/  @P1 IMAD R2, R93, 0x1000, R84 ;  /* 0x000010005d021824 */ /* 0x000fea00078e0254 */
[----:B------:R-:W-:Y:S05]  /*7440*/  @P1 IADD3 R4, PT, PT, R2, UR43, RZ ;  /* 0x0000002b02041c10 */ /* 0x000fea000fffe0ff */
[----:B------:R-:W-:Y:S01]  /*7450*/  @P1 IMAD.IADD R3, R4, 0x1, R101 ;  /* 0x0000000104031824 */ /* 0x000fe200078e0265 */
[----:B------:R-:W-:Y:S06]  /*7460*/  @P0 BRA `(.L_x_121) ;  /* 0x00000000000c0947 */ /* 0x000fec0003800000 */
[----:B------:R-:W-:Y:S04]  /*7470*/  SHF.L.U32 R4, R92, 0x1f, RZ ;  /* 0x0000001f5c047819 */ /* 0x000fe800000006ff */
[----:B------:R-:W3:Y:S02]  /*7480*/  SYNCS.PHASECHK.TRANS64.TRYWAIT P0, [R103+URZ+0x40], R4 ;  /* 0x00004004670075a7 */ /* 0x000ee400080011ff */
[----:B---3--:R-:W-:Y:S05]  /*7490*/  @!P0 BRA `(.L_x_122) ;  /* 0x0000003400388947 */ /* 0x008fea0003800000 */
.L_x_121:
[----:B------:R-:W-:Y:S05]  /*74a0*/  BSYNC B0 ;  /* 0x0000000000007941 */ /* 0x000fea0003800000 */
.L_x_120:
[----:B------:R-:W-:Y:S01]  /*74b0*/  ISETP.NE.AND P0, PT, R100, RZ, PT ;  /* 0x000000ff6400720c */ /* 0x000fe20003f05270 */
[----:B---3--:R-:W-:Y:S02]  /*74c0*/  VIADD R103, R103, 0x60 ;  /* 0x0000006067677836 */ /* 0x008fe40000000000 */
[----:B------:R-:W-:Y:S03]  /*74d0*/  VIADD R93, R93, 0x1 ;  /* 0x000000015d5d7836 */ /* 0x000fe60000000000 */
[----:B--2---:R-:W-:Y:S07]  /*74e0*/  PRMT R0, R0, 0x654, R103 ;  /* 0x0000065400007816 */ /* 0x004fee0000000067 */
[----:B------:R2:W3:Y:S04]  /*74f0*/  @P0 LDS.128 R72, [R2+UR43+0x200] ;  /* 0x0002002b02480984 */ /* 0x0004e80008000c00 */
[----:B------:R2:W4:Y:S01]  /*7500*/  @P0 LDS.128 R76, [R3+0x200] ;  /* 0x00020000034c0984 */ /* 0x0005220000000c00 */
        /* <DEDUP_REMOVED lines=11> */
.L_x_119:
[----:B------:R-:W-:Y:S05]  /*75c0*/  BSYNC B1 ;  /* 0x0000000000017941 */ /* 0x000fea0003800000 */
.L_x_118:
[----:B--2---:R-:W-:Y:S05]  /*75d0*/  VIADD R0, R39, 0x20 ;  /* 0x0000002027007836 */ /* 0x004fea0000000000 */
[----:B------:R-:W-:Y:S04]  /*75e0*/  SHF.R.U32.HI R0, RZ, 0x15, R0 ;  /* 0x00000015ff007819 */ /* 0x000fe80000011600 */
[----:B------:R-:W-:Y:S11]  /*75f0*/  LOP3.LUT P0, RZ, R0, 0x3, R87, 0x48, !PT ;  /* 0x0000000300ff7812 */ /* 0x000ff60007804857 */
[----:B------:R-:W-:Y:S02]  /*7600*/  @!UPT UIADD3 URZ, UPT, UPT, URZ, URZ, URZ ;  /* 0x000000fffffff290 */ /* 0x000fe4000fffe0ff */
[----:B------:R-:W-:Y:S05]  /*7610*/  @!P0 BRA `(.L_x_123) ;  /* 0x0000000000408947 */ /* 0x000fea0003800000 */
[----:B------:R-:W2:Y:S01]  /*7620*/  LDCU.64 UR8, c[0x4][0x78] ;  /* 0x01000f00ff0877ac */ /* 0x000ea20008000a00 */
[----:B------:R-:W-:Y:S01]  /*7630*/  MOV R3, 0x0 ;  /* 0x0000000000037802 */ /* 0x000fe20000000f00 */
[----:B------:R-:W-:Y:S02]  /*7640*/  HFMA2 R12, -RZ, RZ, 0, 5.9604644775390625e-08 ;  /* 0x00000001ff0c7431 */ /* 0x000fe400000001ff */
[----:B------:R-:W-:Y:S02]  /*7650*/  IMAD.MOV.U32 R8, RZ, RZ, 0x192 ;  /* 0x00000192ff087424 */ /* 0x000fe400078e00ff */
[----:B------:R-:W-:Y:S01]  /*7660*/  IMAD.MOV.U32 R13, RZ, RZ, RZ ;  /* 0x000000ffff0d7224 */ /* 0x000fe200078e00ff */
[----:B------:R-:W5:Y:S01]  /*7670*/  LDCU.64 UR6, c[0x4][0x80] ;  /* 0x01001000ff0677ac */ /* 0x000f620008000a00 */
[----:B------:R-:W1:Y:S01]  /*7680*/  LDC.64 R2, c[0x4][R3] ;  /* 0x0100000003027b82 */ /* 0x000e620000000a00 */
[----:B------:R-:W3:Y:S01]  /*7690*/  LDCU.64 UR4, c[0x4][0x18] ;  /* 0x01000300ff0477ac */ /* 0x000ee20008000a00 */
[----:B--2---:R-:W-:Y:S01]  /*76a0*/  MOV R5, UR9 ;  /* 0x0000000900057c02 */ /* 0x004fe20008000f00 */
[----:B------:R-:W-:Y:S01]  /*76b0*/  IMAD.U32 R4, RZ, RZ, UR8 ;  /* 0x00000008ff047e24 */ /* 0x000fe2000f8e00ff */
[----:B-----5:R-:W-:Y:S01]  /*76c0*/  MOV R7, UR7 ;  /* 0x0000000700077c02 */ /* 0x020fe20008000f00 */
[----:B------:R-:W-:Y:S01]  /*76d0*/  IMAD.U32 R6, RZ, RZ, UR6 ;  /* 0x00000006ff067e24 */ /* 0x000fe2000f8e00ff */
[----:B---3--:R-:W-:Y:S01]  /*76e0*/  MOV R11, UR5 ;  /* 0x00000005000b7c02 */ /* 0x008fe20008000f00 */
[----:B------:R-:W-:Y:S02]  /*76f0*/  IMAD.U32 R10, RZ, RZ, UR4 ;  /* 0x00000004ff0a7e24 */ /* 0x000fe4000f8e00ff */
[----:B------:R-:W-:Y:S07]  /*7700*/  LEPC R20, `(.L_x_123) ;  /* 0x000000001014794e */ /* 0x000fee0000000000 */
[----:B-1--4-:R-:W-:Y:S05]  /*7710*/  CALL.ABS.NOINC R2 ;  /* 0x0000000002007343 */ /* 0x012fea0003c00000 */
.L_x_123:
[-C--:B---3--:R-:W-:Y:S01]  /*7720*/  F2FP.F16.E5M2.UNPACK_B R42, R72.reuse ;  /* 0x00000048ff2a723e */ /* 0x088fe200020004ff */
        /* <DEDUP_REMOVED lines=13> */
[----:B------:R-:W-:Y:S01]  /*7800*/  F2FP.F16.E5M2.UNPACK_B R54, R75 ;  /* 0x0000004bff36723e */ /* 0x000fe200020004ff */
[----:B------:R-:W2:Y:S01]  /*7810*/  LDTM.x32 R4, tmem[UR4+0x20] ;  /* 0x00002004000479ee */ /* 0x000ea200082c0000 */
[----:B------:R-:W-:Y:S01]  /*7820*/  HADD2.F32 R46, -RZ, R46.H1_H1 ;  /* 0x3000002eff2e7230 */ /* 0x000fe20000004100 */
[----:B----4-:R-:W-:Y:S01]  /*7830*/  F2FP.F16.E5M2.UNPACK_B R58, R76 ;  /* 0x0000004cff3a723e */ /* 0x010fe200020004ff */
[--C-:B------:R-:W-:Y:S01]  /*7840*/  HADD2.F32 R49, -RZ, R50.reuse.H0_H0 ;  /* 0x20000032ff317230 */ /* 0x100fe20000004100 */
[----:B------:R-:W-:Y:S01]  /*7850*/  F2FP.F16.E5M2.UNPACK_B R62, R77 ;  /* 0x0000004dff3e723e */ /* 0x000fe200020004ff */
[----:B------:R-:W-:Y:S01]  /*7860*/  HADD2.F32 R50, -RZ, R50.H1_H1 ;  /* 0x30000032ff327230 */ /* 0x000fe20000004100 */
[----:B------:R-:W-:Y:S01]  /*7870*/  F2FP.F16.E5M2.UNPACK_B R66, R78 ;  /* 0x0000004eff42723e */ /* 0x000fe200020004ff */
[--C-:B------:R-:W-:Y:S01]  /*7880*/  HADD2.F32 R53, -RZ, R54.reuse.H0_H0 ;  /* 0x20000036ff357230 */ /* 0x100fe20000004100 */
[----:B------:R-:W-:Y:S01]  /*7890*/  F2FP.F16.E5M2.UNPACK_B R70, R79 ;  /* 0x0000004fff46723e */ /* 0x000fe200020004ff */
[----:B------:R-:W-:Y:S01]  /*78a0*/  HADD2.F32 R54, -RZ, R54.H1_H1 ;  /* 0x30000036ff367230 */ /* 0x000fe20000004100 */
[----:B------:R-:W-:Y:S01]  /*78b0*/  F2FP.F16.E5M2.UNPACK_B R56, R75.H1 ;  /* 0x0000004bff38723e */ /* 0x000fe200030004ff */
[--C-:B------:R-:W-:Y:S01]  /*78c0*/  HADD2.F32 R57, -RZ, R58.reuse.H0_H0 ;  /* 0x2000003aff397230 */ /* 0x100fe20000004100 */
[----:B------:R-:W-:Y:S01]  /*78d0*/  F2FP.F16.E5M2.UNPACK_B R60, R76.H1 ;  /* 0x0000004cff3c723e */ /* 0x000fe200030004ff */
[----:B------:R-:W-:Y:S01]  /*78e0*/  HADD2.F32 R58, -RZ, R58.H1_H1 ;  /* 0x3000003aff3a7230 */ /* 0x000fe20000004100 */
[----:B------:R-:W-:Y:S01]  /*78f0*/  F2FP.F16.E5M2.UNPACK_B R64, R77.H1 ;  /* 0x0000004dff40723e */ /* 0x000fe200030004ff */
[--C-:B------:R-:W-:Y:S01]  /*7900*/  HADD2.F32 R61, -RZ, R62.reuse.H0_H0 ;  /* 0x2000003eff3d7230 */ /* 0x100fe20000004100 */
[----:B------:R-:W-:Y:S01]  /*7910*/  F2FP.F16.E5M2.UNPACK_B R68, R78.H1 ;  /* 0x0000004eff44723e */ /* 0x000fe200030004ff */
[----:B------:R-:W-:Y:S01]  /*7920*/  HADD2.F32 R62, -RZ, R62.H1_H1 ;  /* 0x3000003eff3e7230 */ /* 0x000fe20000004100 */
[----:B------:R-:W-:Y:S01]  /*7930*/  ISETP.NE.AND P0, PT, R97, RZ, PT ;  /* 0x000000ff6100720c */ /* 0x000fe20003f05270 */
[--C-:B------:R-:W-:Y:S01]  /*7940*/  HADD2.F32 R65, -RZ, R66.reuse.H0_H0 ;  /* 0x20000042ff417230 */ /* 0x100fe20000004100 */
[----:B------:R-:W-:Y:S01]  /*7950*/  ISETP.NE.AND P6, PT, R102, RZ, PT ;  /* 0x000000ff6600720c */ /* 0x000fe20003fc5270 */
[----:B------:R-:W-:Y:S02]  /*7960*/  HADD2.F32 R66, -RZ, R66.H1_H1 ;  /* 0x30000042ff427230 */ /* 0x000fe40000004100 */
[--C-:B------:R-:W-:Y:S02]  /*7970*/  HADD2.F32 R69, -RZ, R70.reuse.H0_H0 ;  /* 0x20000046ff457230 */ /* 0x100fe40000004100 */
[C---:B--2---:R-:W-:Y:S01]  /*7980*/  FMUL R0, R38.reuse, R4 ;  /* 0x0000000426007220 */ /* 0x044fe20000400000 */
        /* <DEDUP_REMOVED lines=20> */
[--C-:B------:R-:W-:Y:S02]  /*7ad0*/  HADD2.F32 R47, -RZ, R48.reuse.H0_H0 ;  /* 0x20000030ff2f7230 */ /* 0x100fe40000004100 */
[C---:B------:R-:W-:Y:S01]  /*7ae0*/  FMUL R6, R38.reuse, R10 ;  /* 0x0000000a26067220 */ /* 0x040fe20000400000 */
[C---:B------:R-:W-:Y:S01]  /*7af0*/  FFMA R3, R41.reuse, R42, R3 ;  /* 0x0000002a29037223 */ /* 0x040fe20000000003 */
[----:B------:R-:W-:Y:S02]  /*7b00*/  HADD2.F32 R48, -RZ, R48.H1_H1 ;  /* 0x30000030ff307230 */ /* 0x000fe40000004100 */
[C---:B------:R-:W-:Y:S01]  /*7b10*/  FFMA R7, R41.reuse, R44, R7 ;  /* 0x0000002c29077223 */ /* 0x040fe20000000007 */
[C---:B------:R-:W-:Y:S01]  /*7b20*/  FFMA R4, R41.reuse, R45, R4 ;  /* 0x0000002d29047223 */ /* 0x040fe20000000004 */
[C---:B------:R-:W-:Y:S01]  /*7b30*/  FFMA R5, R41.reuse, R46, R5 ;  /* 0x0000002e29057223 */ /* 0x040fe20000000005 */
[----:B------:R-:W-:Y:S01]  /*7b40*/  FFMA R6, R41, R47, R6 ;  /* 0x0000002f29067223 */ /* 0x000fe20000000006 */
[----:B------:R-:W-:Y:S01]  /*7b50*/  FMUL R11, R38, R11 ;  /* 0x0000000b260b7220 */ /* 0x000fe20000400000 */
[----:B------:R-:W-:Y:S01]  /*7b60*/  F2FP.F16.E5M2.UNPACK_B R40, R79.H1 ;  /* 0x0000004fff28723e */ /* 0x000fe200030004ff */
[--C-:B------:R-:W-:Y:S01]  /*7b70*/  HADD2.F32 R51, -RZ, R52.reuse.H0_H0 ;  /* 0x20000034ff337230 */ /* 0x100fe20000004100 */
[----:B------:R-:W-:Y:S01]  /*7b80*/  F2FP.SATFINITE.E5M2.F32.PACK_AB_MERGE_C R103, R7, R3, RZ ;  /* 0x000000030767723e */ /* 0x000fe200048060ff */
[C---:B------:R-:W-:Y:S01]  /*7b90*/  FFMA R11, R41.reuse, R48, R11 ;  /* 0x00000030290b7223 */ /* 0x040fe2000000000b */
[C---:B------:R-:W-:Y:S01]  /*7ba0*/  FFMA R8, R41.reuse, R49, R8 ;  /* 0x0000003129087223 */ /* 0x040fe20000000008 */
[----:B------:R-:W-:Y:S01]  /*7bb0*/  FFMA R9, R41, R50, R9 ;  /* 0x0000003229097223 */ /* 0x000fe20000000009 */
[----:B-1----:R-:W-:Y:S01]  /*7bc0*/  F2FP.SATFINITE.E5M2.F32.PACK_AB_MERGE_C R104, R2, R0, R103 ;  /* 0x000000000268723e */ /* 0x002fe20004806067 */
[----:B------:R-:W-:Y:S01]  /*7bd0*/  HADD2.F32 R52, -RZ, R52.H1_H1 ;  /* 0x30000034ff347230 */ /* 0x000fe20000004100 */
[----:B------:R-:W-:Y:S01]  /*7be0*/  F2FP.SATFINITE.E5M2.F32.PACK_AB_MERGE_C R105, R11, R6, RZ ;  /* 0x000000060b69723e */ /* 0x000fe200048060ff */
[C---:B------:R-:W-:Y:S01]  /*7bf0*/  FMUL R10, R38.reuse, R14 ;  /* 0x0000000e260a7220 */ /* 0x040fe20000400000 */
[C---:B------:R-:W-:Y:S01]  /*7c00*/  FMUL R15, R38.reuse, R15 ;  /* 0x0000000f260f7220 */ /* 0x040fe20000400000 */
[--C-:B------:R-:W-:Y:S01]  /*7c10*/  HADD2.F32 R55, -RZ, R56.reuse.H0_H0 ;  /* 0x20000038ff377230 */ /* 0x100fe20000004100 */
[----:B------:R-:W-:Y:S01]  /*7c20*/  F2FP.SATFINITE.E5M2.F32.PACK_AB_MERGE_C R105, R5, R4, R105 ;  /* 0x000000040569723e */ /* 0x000fe20004806069 */
[C---:B------:R-:W-:Y:S01]  /*7c30*/  FFMA R10, R41.reuse, R51, R10 ;  /* 0x00000033290a7223 */ /* 0x040fe2000000000a */
[C---:B------:R-:W-:Y:S01]  /*7c40*/  FFMA R15, R41.reuse, R52, R15 ;  /* 0x00000034290f7223 */ /* 0x040fe2000000000f */
[C---:B------:R-:W-:Y:S01]  /*7c50*/  FFMA R12, R41.reuse, R53, R12 ;  /* 0x00000035290c7223 */ /* 0x040fe2000000000c */
[C---:B------:R-:W-:Y:S01]  /*7c60*/  FFMA R13, R41.reuse, R54, R13 ;  /* 0x00000036290d7223 */ /* 0x040fe2000000000d */
[----:B------:R-:W-:Y:S02]  /*7c70*/  HADD2.F32 R56, -RZ, R56.H1_H1 ;  /* 0x30000038ff387230 */ /* 0x000fe40000004100 */
[C---:B------:R-:W-:Y:S01]  /*7c80*/  FMUL R14, R38.reuse, R18 ;  /* 0x00000012260e7220 */ /* 0x040fe20000400000 */
[C---:B------:R-:W-:Y:S01]  /*7c90*/  FMUL R19, R38.reuse, R19 ;  /* 0x0000001326137220 */ /* 0x040fe20000400000 */
[--C-:B------:R-:W-:Y:S02]  /*7ca0*/  HADD2.F32 R59, -RZ, R60.reuse.H0_H0 ;  /* 0x2000003cff3b7230 */ /* 0x100fe40000004100 */
[C---:B------:R-:W-:Y:S01]  /*7cb0*/  FMUL R18, R38.reuse, R22 ;  /* 0x0000001626127220 */ /* 0x040fe20000400000 */
[C---:B------:R-:W-:Y:S01]  /*7cc0*/  FFMA R14, R41.reuse, R55, R14 ;  /* 0x00000037290e7223 */ /* 0x040fe2000000000e */
[----:B------:R-:W-:Y:S02]  /*7cd0*/  HADD2.F32 R60, -RZ, R60.H1_H1 ;  /* 0x3000003cff3c7230 */ /* 0x000fe40000004100 */
        /* <DEDUP_REMOVED lines=27> */
[----:B------:R-:W-:Y:S01]  /*7e90*/  FFMA R28, R41, R69, R28 ;  /* 0x00000045291c7223 */ /* 0x000fe2000000001c */
[----:B------:R-:W-:Y:S01]  /*7ea0*/  F2FP.SATFINITE.E5M2.F32.PACK_AB_MERGE_C R107, R19, R14, RZ ;  /* 0x0000000e136b723e */ /* 0x000fe200048060ff */
        /* <DEDUP_REMOVED lines=25> */
[----:B------:R-:W-:Y:S02]  /*8040*/  UIADD3 UR4, UP0, UPT, UR62, 0x680, URZ ;  /* 0x000006803e047890 */ /* 0x000fe4000ff1e0ff */
[----:B------:R-:W-:Y:S02]  /*8050*/  UIADD3 UR13, UPT, UPT, UR49, 0x20, URZ ;  /* 0x00000020310d7890 */ /* 0x000fe4000fffe0ff */
[----:B------:R-:W-:Y:S02]  /*8060*/  UIADD3 UR12, UPT, UPT, UR43, 0x5200, URZ ;  /* 0x000052002b0c7890 */ /* 0x000fe4000fffe0ff */
[----:B------:R-:W-:Y:S01]  /*8070*/  UIADD3.X UR5, UPT, UPT, URZ, UR63, URZ, UP0, !UPT ;  /* 0x0000003fff057290 */ /* 0x000fe200087fe4ff */
[----:B------:R-:W-:Y:S01]  /*8080*/  UMOV UR14, UR50 ;  /* 0x00000032000e7c82 */ /* 0x000fe20008000000 */
[----:B------:R-:W-:Y:S01]  /*8090*/  UMOV UR15, UR36 ;  /* 0x00000024000f7c82 */ /* 0x000fe20008000000 */
[----:B------:R-:W-:Y:S02]  /*80a0*/  UIADD3 UR9, UPT, UPT, UR49, 0xa0, URZ ;  /* 0x000000a031097890 */ /* 0x000fe4000fffe0ff */
[----:B------:R-:W-:Y:S01]  /*80b0*/  UIADD3 UR8, UPT, UPT, UR43, 0x5a00, URZ ;  /* 0x00005a002b087890 */ /* 0x000fe2000fffe0ff */
[----:B------:R-:W-:Y:S03]  /*80c0*/  UMOV UR10, UR50 ;  /* 0x00000032000a7c82 */ /* 0x000fe60008000000 */
[----:B------:R2:W-:Y:S01]  /*80d0*/  UTMASTG.3D [UR12], [UR4] ;  /* 0x0000000c040073b5 */ /* 0x0005e20008010000 */
[----:B------:R-:W-:Y:S04]  /*80e0*/  UMOV UR11, UR36 ;  /* 0x00000024000b7c82 */ /* 0x000fe80008000000 */
[----:B------:R2:W-:Y:S01]  /*80f0*/  UTMASTG.3D [UR8], [UR4] ;  /* 0x00000008040073b5 */ /* 0x0005e20008010000 */
[----:B------:R0:W-:Y:S01]  /*8100*/  UTMACMDFLUSH ;  /* 0x00000000000079b7 */ /* 0x0001e20000000000 */
[----:B--2---:R-:W-:Y:S04]  /*8110*/  DEPBAR.LE SB0, 0x1 ;  /* 0x000080400000791a */ /* 0x004fe80000000000 */
.L_x_125:
[----:B------:R-:W-:Y:S05]  /*8120*/  BSYNC.RECONVERGENT B0 ;  /* 0x0000000000007941 */ /* 0x000fea0003800200 */
.L_x_124:
        /* <DEDUP_REMOVED lines=16> */
.L_x_129:
[----:B------:R-:W-:Y:S05]  /*8230*/  BSYNC B0 ;  /* 0x0000000000007941 */ /* 0x000fea0003800000 */
.L_x_128:
        /* <DEDUP_REMOVED lines=17> */
.L_x_127:
[----:B------:R-:W-:Y:S05]  /*8350*/  BSYNC B1 ;  /* 0x0000000000017941 */ /* 0x000fea0003800000 */
.L_x_126:
        /* <DEDUP_REMOVED lines=21> */
.L_x_131:
        /* <DEDUP_REMOVED lines=17> */
[----:B------:R-:W-:Y:S01]  /*85c0*/  ISETP.NE.AND P6, PT, R102, RZ, PT ;  /* 0x000000ff6600720c */ /* 0x000fe20003fc5270 */
[--C-:B------:R-:W-:Y:S01]  /*85d0*/  HADD2.F32 R49, -RZ, R50.reuse.H0_H0 ;  /* 0x20000032ff317230 */ /* 0x100fe20000004100 */
[----:B----4-:R-:W-:Y:S01]  /*85e0*/  F2FP.F16.E5M2.UNPACK_B R58, R76 ;  /* 0x0000004cff3a723e */ /* 0x010fe200020004ff */
[----:B------:R-:W-:Y:S01]  /*85f0*/  HADD2.F32 R50, -RZ, R50.H1_H1 ;  /* 0x30000032ff327230 */ /* 0x000fe20000004100 */
[----:B------:R-:W-:Y:S01]  /*8600*/  F2FP.F16.E5M2.UNPACK_B R62, R77 ;  /* 0x0000004dff3e723e */ /* 0x000fe200020004ff */
[--C-:B------:R-:W-:Y:S01]  /*8610*/  HADD2.F32 R53, -RZ, R54.reuse.H0_H0 ;  /* 0x20000036ff357230 */ /* 0x100fe20000004100 */
[----:B------:R-:W-:Y:S01]  /*8620*/  F2FP.F16.E5M2.UNPACK_B R66, R78 ;  /* 0x0000004eff42723e */ /* 0x000fe200020004ff */
[----:B------:R-:W-:Y:S01]  /*8630*/  HADD2.F32 R54, -RZ, R54.H1_H1 ;  /* 0x30000036ff367230 */ /* 0x000fe20000004100 */
[----:B------:R-:W-:Y:S01]  /*8640*/  F2FP.F16.E5M2.UNPACK_B R70, R79 ;  /* 0x0000004fff46723e */ /* 0x000fe200020004ff */
[--C-:B------:R-:W-:Y:S01]  /*8650*/  HADD2.F32 R57, -RZ, R58.reuse.H0_H0 ;  /* 0x2000003aff397230 */ /* 0x100fe20000004100 */
[----:B------:R-:W-:Y:S01]  /*8660*/  F2FP.F16.E5M2.UNPACK_B R56, R75.H1 ;  /* 0x0000004bff38723e */ /* 0x000fe200030004ff */
[----:B------:R-:W-:Y:S01]  /*8670*/  HADD2.F32 R58, -RZ, R58.H1_H1 ;  /* 0x3000003aff3a7230 */ /* 0x000fe20000004100 */
[----:B------:R-:W-:Y:S01]  /*8680*/  F2FP.F16.E5M2.UNPACK_B R60, R76.H1 ;  /* 0x0000004cff3c723e */ /* 0x000fe200030004ff */
[--C-:B------:R-:W-:Y:S01]  /*8690*/  HADD2.F32 R61, -RZ, R62.reuse.H0_H0 ;  /* 0x2000003eff3d7230 */ /* 0x100fe20000004100 */
[----:B------:R-:W-:Y:S01]  /*86a0*/  F2FP.F16.E5M2.UNPACK_B R64, R77.H1 ;  /* 0x0000004dff40723e */ /* 0x000fe200030004ff */
[----:B------:R-:W-:Y:S01]  /*86b0*/  HADD2.F32 R62, -RZ, R62.H1_H1 ;  /* 0x3000003eff3e7230 */ /* 0x000fe20000004100 */
[----:B------:R-:W-:Y:S01]  /*86c0*/  F2FP.F16.E5M2.UNPACK_B R68, R78.H1 ;  /* 0x0000004eff44723e */ /* 0x000fe200030004ff */
        /* <DEDUP_REMOVED lines=112> */
[----:B------:R-:W-:Y:S02]  /*8dd0*/  UIADD3 UR4, UPT, UPT, UR43, 0x4200, URZ ;  /* 0x000042002b047890 */ /* 0x000fe4000fffe0ff */
[----:B------:R-:W-:Y:S01]  /*8de0*/  UIADD3 UR9, UPT, UPT, UR49, 0x40, URZ ;  /* 0x0000004031097890 */ /* 0x000fe2000fffe0ff */
[----:B------:R-:W-:Y:S01]  /*8df0*/  UMOV UR10, UR50 ;  /* 0x00000032000a7c82 */ /* 0x000fe20008000000 */
[----:B------:R-:W-:Y:S02]  /*8e00*/  UMOV UR11, UR36 ;  /* 0x00000024000b7c82 */ /* 0x000fe40008000000 */
[----:B------:R-:W-:Y:S01]  /*8e10*/  MOV R96, UR4 ;  /* 0x0000000400607c02 */ /* 0x000fe20008000f00 */
[----:B------:R-:W-:Y:S02]  /*8e20*/  UIADD3 UR4, UP0, UPT, UR62, 0x680, URZ ;  /* 0x000006803e047890 */ /* 0x000fe4000ff1e0ff */
[----:B------:R-:W-:Y:S01]  /*8e30*/  UIADD3 UR13, UPT, UPT, UR49, 0xc0, URZ ;  /* 0x000000c0310d7890 */ /* 0x000fe2000fffe0ff */
[----:B------:R-:W-:Y:S01]  /*8e40*/  R2UR UR8, R96 ;  /* 0x00000000600872ca */ /* 0x000fe200000e0000 */
[----:B------:R-:W-:Y:S02]  /*8e50*/  UIADD3.X UR5, UPT, UPT, URZ, UR63, URZ, UP0, !UPT ;  /* 0x0000003fff057290 */ /* 0x000fe400087fe4ff */
[----:B------:R-:W-:Y:S01]  /*8e60*/  UIADD3 UR12, UPT, UPT, UR43, 0x4a00, URZ ;  /* 0x00004a002b0c7890 */ /* 0x000fe2000fffe0ff */
[----:B------:R-:W-:Y:S01]  /*8e70*/  UMOV UR14, UR50 ;  /* 0x00000032000e7c82 */ /* 0x000fe20008000000 */
[----:B------:R-:W-:Y:S08]  /*8e80*/  UMOV UR15, UR36 ;  /* 0x00000024000f7c82 */ /* 0x000ff00008000000 */
[----:B------:R2:W-:Y:S01]  /*8e90*/  UTMASTG.3D [UR8], [UR4] ;  /* 0x00000008040073b5 */ /* 0x0005e20008010000 */
[----:B------:R2:W-:Y:S01]  /*8ea0*/  UTMASTG.3D [UR12], [UR4] ;  /* 0x0000000c040073b5 */ /* 0x0005e20008010000 */
[----:B------:R0:W-:Y:S01]  /*8eb0*/  UTMACMDFLUSH ;  /* 0x00000000000079b7 */ /* 0x0001e20000000000 */
[----:B--2---:R-:W-:Y:S04]  /*8ec0*/  DEPBAR.LE SB0, 0x1 ;  /* 0x000080400000791a */ /* 0x004fe80000000000 */
.L_x_133:
[----:B------:R-:W-:Y:S05]  /*8ed0*/  BSYNC.RECONVERGENT B0 ;  /* 0x0000000000007941 */ /* 0x000fea0003800200 */
.L_x_132:
        /* <DEDUP_REMOVED lines=16> */
.L_x_137:
[----:B------:R-:W-:Y:S05]  /*8fe0*/  BSYNC B0 ;  /* 0x0000000000007941 */ /* 0x000fea0003800000 */
.L_x_136:
        /* <DEDUP_REMOVED lines=17> */
.L_x_135:
[----:B------:R-:W-:Y:S05]  /*9100*/  BSYNC B1 ;  /* 0x0000000000017941 */ /* 0x000fea0003800000 */
.L_x_134:
        /* <DEDUP_REMOVED lines=21> */
.L_x_139:
[----:B------:R-:W-:Y:S01]  /*9260*/  ISETP.NE.AND P0, PT, R97, RZ, PT ;  /* 0x000000ff6100720c */ /* 0x000fe20003f05270 */
[----:B------:R-:W-:Y:S05]  /*9270*/  WARPSYNC.ALL ;  /* 0x0000000000007948 */ /* 0x000fea0003800000 */
[----:B------:R-:W-:Y:S01]  /*9280*/  R2UR UR4, R39 ;  /* 0x00000000270472ca */ /* 0x000fe200000e0000 */
[----:B------:R-:W-:Y:S01]  /*9290*/  BSSY.RECONVERGENT B0, `(.L_x_140) ;  /* 0x000009f000007945 */ /* 0x000fe20003800200 */
[-C--:B---3--:R-:W-:Y:S02]  /*92a0*/  F2FP.F16.E5M2.UNPACK_B R42, R72.reuse ;  /* 0x00000048ff2a723e */ /* 0x088fe400020004ff */
[----:B------:R-:W-:Y:S02]  /*92b0*/  F2FP.F16.E5M2.UNPACK_B R72, R72.H1 ;  /* 0x00000048ff48723e */ /* 0x000fe400030004ff */
[-C--:B------:R-:W-:Y:S01]  /*92c0*/  F2FP.F16.E5M2.UNPACK_B R46, R73.reuse ;  /* 0x00000049ff2e723e */ /* 0x080fe200020004ff */
[--C-:B------:R-:W-:Y:S01]  /*92d0*/  HADD2.F32 R40, -RZ, R42.reuse.H0_H0 ;  /* 0x2000002aff287230 */ /* 0x100fe20000004100 */
[----:B------:R-:W-:Y:S01]  /*92e0*/  F2FP.F16.E5M2.UNPACK_B R73, R73.H1 ;  /* 0x00000049ff49723e */ /* 0x000fe200030004ff */
[----:B------:R-:W-:Y:S01]  /*92f0*/  HADD2.F32 R42, -RZ, R42.H1_H1 ;  /* 0x3000002aff2a7230 */ /* 0x000fe20000004100 */
[-C--:B------:R-:W-:Y:S01]  /*9300*/  F2FP.F16.E5M2.UNPACK_B R50, R74.reuse ;  /* 0x0000004aff32723e */ /* 0x080fe200020004ff */
[----:B------:R-:W-:Y:S01]  /*9310*/  HADD2.F32 R43, -RZ, R72.H0_H0 ;  /* 0x20000048ff2b7230 */ /* 0x000fe20000004100 */
[----:B------:R-:W-:Y:S01]  /*9320*/  F2FP.F16.E5M2.UNPACK_B R74, R74.H1 ;  /* 0x0000004aff4a723e */ /* 0x000fe200030004ff */
[----:B------:R-:W2:Y:S01]  /*9330*/  LDTM.x32 R4, tmem[UR4+0x60] ;  /* 0x00006004000479ee */ /* 0x000ea200082c0000 */
[----:B------:R-:W-:Y:S01]  /*9340*/  NOP ;  /* 0x0000000000007918 */ /* 0x000fe20000000000 */
[----:B------:R-:W-:Y:S01]  /*9350*/  IADD3 R90, PT, PT, R90, 0xd0, RZ ;  /* 0x000000d05a5a7810 */ /* 0x000fe20007ffe0ff */
[--C-:B------:R-:W-:Y:S01]  /*9360*/  HADD2.F32 R45, -RZ, R46.reuse.H0_H0 ;  /* 0x2000002eff2d7230 */ /* 0x100fe20000004100 */
[----:B------:R-:W-:Y:S01]  /*9370*/  F2FP.F16.E5M2.UNPACK_B R54, R75 ;  /* 0x0000004bff36723e */ /* 0x000fe200020004ff */
[----:B------:R-:W-:Y:S01]  /*9380*/  HADD2.F32 R46, -RZ, R46.H1_H1 ;  /* 0x3000002eff2e7230 */ /* 0x000fe20000004100 */
[----:B------:R-:W-:Y:S01]  /*9390*/  LOP3.LUT R90, R90, 0xfefffff8, RZ, 0xc0, !PT ;  /* 0xfefffff85a5a7812 */ /* 0x000fe200078ec0ff */
[--C-:B------:R-:W-:Y:S01]  /*93a0*/  HADD2.F32 R49, -RZ, R50.reuse.H0_H0 ;  /* 0x20000032ff317230 */ /* 0x100fe20000004100 */
[----:B----4-:R-:W-:Y:S01]  /*93b0*/  F2FP.F16.E5M2.UNPACK_B R58, R76 ;  /* 0x0000004cff3a723e */ /* 0x010fe200020004ff */
[----:B------:R-:W-:Y:S01]  /*93c0*/  HADD2.F32 R50, -RZ, R50.H1_H1 ;  /* 0x30000032ff327230 */ /* 0x000fe20000004100 */
[----:B--2---:R2:W-:Y:S01]  /*93d0*/  SYNCS.ARRIVE.TRANS64.RED.A1T0 RZ, [R90+URZ], RZ ;  /* 0x000000ff5aff79a7 */ /* 0x0045e200081004ff */
[--C-:B------:R-:W-:Y:S01]  /*93e0*/  HADD2.F32 R53, -RZ, R54.reuse.H0_H0 ;  /* 0x20000036ff357230 */ /* 0x100fe20000004100 */
[-C--:B------:R-:W-:Y:S01]  /*93f0*/  F2FP.F16.E5M2.UNPACK_B R62, R77.reuse ;  /* 0x0000004dff3e723e */ /* 0x080fe200020004ff */
[----:B------:R-:W-:Y:S01]  /*9400*/  HADD2.F32 R54, -RZ, R54.H1_H1 ;  /* 0x30000036ff367230 */ /* 0x000fe20000004100 */
[----:B------:R-:W-:Y:S01]  /*9410*/  F2FP.F16.E5M2.UNPACK_B R77, R77.H1 ;  /* 0x0000004dff4d723e */ /* 0x000fe200030004ff */
        /* <DEDUP_REMOVED lines=8> */
[----:B------:R-:W-:Y:S02]  /*94a0*/  HADD2.F32 R64, -RZ, R77.H1_H1 ;  /* 0x3000004dff407230 */ /* 0x000fe40000004100 */
[C---:B------:R-:W-:Y:S01]  /*94b0*/  FMUL R4, R38.reuse, R4 ;  /* 0x0000000426047220 */ /* 0x040fe20000400000 */
        /* <DEDUP_REMOVED lines=13> */
[--C-:B------:R-:W-:Y:S02]  /*9590*/  HADD2.F32 R65, -RZ, R66.reuse.H0_H0 ;  /* 0x20000042ff417230 */ /* 0x100fe40000004100 */
[C---:B------:R-:W-:Y:S01]  /*95a0*/  FMUL R24, R38.reuse, R28 ;  /* 0x0000001c26187220 */ /* 0x040fe20000400000 */
[----:B------:R-:W-:Y:S02]  /*95b0*/  HADD2.F32 R66, -RZ, R66.H1_H1 ;  /* 0x30000042ff427230 */ /* 0x000fe40000004100 */
[C---:B------:R-:W-:Y:S01]  /*95c0*/  FMUL R25, R38.reuse, R29 ;  /* 0x0000001d26197220 */ /* 0x040fe20000400000 */
[--C-:B------:R-:W-:Y:S02]  /*95d0*/  HADD2.F32 R69, -RZ, R70.reuse.H0_H0 ;  /* 0x20000046ff457230 */ /* 0x100fe40000004100 */
[C---:B------:R-:W-:Y:S01]  /*95e0*/  FMUL R28, R38.reuse, R32 ;  /* 0x00000020261c7220 */ /* 0x040fe20000400000 */
[----:B------:R-:W-:Y:S02]  /*95f0*/  HADD2.F32 R70, -RZ, R70.H1_H1 ;  /* 0x30000046ff467230 */ /* 0x000fe40000004100 */
[C---:B------:R-:W-:Y:S01]  /*9600*/  FMUL R29, R38.reuse, R33 ;  /* 0x00000021261d7220 */ /* 0x040fe20000400000 */
        /* <DEDUP_REMOVED lines=11> */
[C---:B------:R-:W-:Y:S01]  /*96c0*/  FMUL R11, R38.reuse, R11 ;  /* 0x0000000b260b7220 */ /* 0x040fe20000400000 */
[----:B------:R-:W-:Y:S01]  /*96d0*/  F2FP.F16.E5M2.UNPACK_B R78, R78.H1 ;  /* 0x0000004eff4e723e */ /* 0x000fe200030004ff */
[--C-:B------:R-:W-:Y:S01]  /*96e0*/  HADD2.F32 R51, -RZ, R74.reuse.H0_H0 ;  /* 0x2000004aff337230 */ /* 0x100fe20000004100 */
[----:B------:R-:W-:Y:S01]  /*96f0*/  F2FP.SATFINITE.E5M2.F32.PACK_AB_MERGE_C R100, R7, R6, RZ ;  /* 0x000000060764723e */ /* 0x000fe200048060ff */
[C---:B------:R-:W-:Y:S01]  /*9700*/  FFMA R11, R41.reuse, R48, R11 ;  /* 0x00000030290b7223 */ /* 0x040fe2000000000b */
[C---:B------:R-:W-:Y:S01]  /*9710*/  FFMA R12, R41.reuse, R49, R12 ;  /* 0x00000031290c7223 */ /* 0x040fe2000000000c */
[----:B------:R-:W-:Y:S01]  /*9720*/  FFMA R13, R41, R50, R13 ;  /* 0x00000032290d7223 */ /* 0x000fe2000000000d */
[----:B------:R-:W-:Y:S01]  /*9730*/  F2FP.SATFINITE.E5M2.F32.PACK_AB_MERGE_C R100, R5, R4, R100 ;  /* 0x000000040564723e */ /* 0x000fe20004806064 */
        /* <DEDUP_REMOVED lines=21> */
[----:B------:R-:W-:Y:S02]  /*9890*/  HADD2.F32 R62, -RZ, R77.H0_H0 ;  /* 0x2000004dff3e7230 */ /* 0x000fe40000004100 */
[C---:B------:R-:W-:Y:S01]  /*98a0*/  FFMA R22, R41.reuse, R59, R22 ;  /* 0x0000003b29167223 */ /* 0x040fe20000000016 */
[C---:B------:R-:W-:Y:S01]  /*98b0*/  FMUL R3, R38.reuse, R26 ;  /* 0x0000001a26037220 */ /* 0x040fe20000400000 */
[C---:B------:R-:W-:Y:S01]  /*98c0*/  FFMA R23, R41.reuse, R60, R23 ;  /* 0x0000003c29177223 */ /* 0x040fe20000000017 */
[C---:B------:R-:W-:Y:S01]  /*98d0*/  FMUL R27, R38.reuse, R27 ;  /* 0x0000001b261b7220 */ /* 0x040fe20000400000 */
[C---:B------:R-:W-:Y:S01]  /*98e0*/  FFMA R0, R41.reuse, R61, R0 ;  /* 0x0000003d29007223 */ /* 0x040fe20000000000 */
[----:B------:R-:W-:Y:S01]  /*98f0*/  F2FP.F16.E5M2.UNPACK_B R79, R79.H1 ;  /* 0x0000004fff4f723e */ /* 0x000fe200030004ff */
        /* <DEDUP_REMOVED lines=23> */
[----:B-1----:R-:W-:Y:S02]  /*9a70*/  F2FP.SATFINITE.E5M2.F32.PACK_AB_MERGE_C R104, R23, R22, RZ ;  /* 0x000000161768723e */ /* 0x002fe400048060ff */
        /* <DEDUP_REMOVED lines=8> */
[----:B------:R-:W-:Y:S03]  /*9b00*/  IADD3 R36, PT, PT, R36, 0x1, RZ ;  /* 0x0000000124247810 */ /* 0x000fe60007ffe0ff */
[----:B------:R2:W-:Y:S01]  /*9b10*/  STS.128 [R99+0x5200], R104 ;  /* 0x0052006863007388 */ /* 0x0005e20000000c00 */
[----:B------:R-:W-:Y:S01]  /*9b20*/  @!PT LDS RZ, [RZ] ;  /* 0x00000000fffff984 */ /* 0x000fe20000000800 */
[----:B------:R-:W-:Y:S01]  /*9b30*/  @!PT LDS RZ, [RZ] ;  /* 0x00000000fffff984 */ /* 0x000fe20000000800 */
[----:B------:R-:W-:Y:S01]  /*9b40*/  @!PT LDS RZ, [RZ] ;  /* 0x00000000fffff984 */ /* 0x000fe20000000800 */
[----:B------:R-:W-:Y:S01]  /*9b50*/  @!PT LDS RZ, [RZ] ;  /* 0x00000000fffff984 */ /* 0x000fe20000000800 */
[----:B------:R1:W-:Y:S07]  /*9b60*/  MEMBAR.ALL.CTA ;  /* 0x0000000000007992 */ /* 0x0003ee0000008000 */
[----:B-1----:R-:W1:Y:S02]  /*9b70*/  FENCE.VIEW.ASYNC.S ;  /* 0x00000000000073c6 */ /* 0x002e640000000000 */
[----:B-1----:R-:W-:Y:S06]  /*9b80*/  BAR.SYNC.DEFER_BLOCKING 0x1, 0x80 ;  /* 0x0042000000007b1d */ /* 0x002fec0000010000 */
        /* <DEDUP_REMOVED lines=14> */
[----:B-1----:R-:W-:Y:S04]  /*9c70*/  DEPBAR.LE SB0, 0x1 ;  /* 0x000080400000791a */ /* 0x002fe80000000000 */
.L_x_141:
[----:B------:R-:W-:Y:S05]  /*9c80*/  BSYNC.RECONVERGENT B0 ;  /* 0x0000000000007941 */ /* 0x000fea0003800200 */
.L_x_140:
[----:B------:R-:W-:Y:S01]  /*9c90*/  R2UR UR4, R88 ;  /* 0x00000000580472ca */ /* 0x000fe200000e0000 */
[----:B------:R-:W-:Y:S01]  /*9ca0*/  BAR.SYNC.DEFER_BLOCKING 0x1, 0x80 ;  /* 0x0042000000007b1d */ /* 0x000fe20000010000 */
[----:B------:R-:W-:Y:S01]  /*9cb0*/  ISETP.NE.AND P0, PT, R91, 0x2, PT ;  /* 0x000000025b00780c */ /* 0x000fe20003f05270 */
[----:B------:R-:W-:Y:S01]  /*9cc0*/  UISETP.NE.AND UP0, UPT, UR44, URZ, UPT ;  /* 0x000000ff2c00728c */ /* 0x000fe2000bf05270 */
[----:B------:R-:W-:Y:S01]  /*9cd0*/  ISETP.NE.AND P1, PT, R36, 0x4, PT ;  /* 0x000000042400780c */ /* 0x000fe20003f25270 */
[----:B------:R-:W-:Y:S01]  /*9ce0*/  UIADD3 UR32, UPT, UPT, UR37, UR59, URZ ;  /* 0x0000003b25207290 */ /* 0x000fe2000fffe0ff */
[----:B------:R-:W-:Y:S02]  /*9cf0*/  SEL R3, RZ, 0x1, P0 ;  /* 0x00000001ff037807 */ /* 0x000fe40000000000 */
[----:B------:R-:W-:Y:S02]  /*9d00*/  SEL R0, RZ, 0x1, P1 ;  /* 0x00000001ff007807 */ /* 0x000fe40000800000 */
[----:B------:R-:W-:Y:S02]  /*9d10*/  LOP3.LUT R94, R94, R3, RZ, 0x3c, !PT ;  /* 0x000000035e5e7212 */ /* 0x000fe400078e3cff */
[----:B------:R-:W-:Y:S01]  /*9d20*/  LOP3.LUT R95, R95, R0, RZ, 0x3c, !PT ;  /* 0x000000005f5f7212 */ /* 0x000fe200078e3cff */
[----:B------:R-:W-:Y:S01]  /*9d30*/  UIADD3 UR20, UPT, UPT, UR38, UR4, URZ ;  /* 0x0000000426147290 */ /* 0x000fe2000fffe0ff */
[----:B------:R-:W-:Y:S02]  /*9d40*/  SEL R91, R91, RZ, P0 ;  /* 0x000000ff5b5b7207 */ /* 0x000fe40000000000 */
[----:B------:R-:W-:Y:S01]  /*9d50*/  SEL R36, R36, RZ, P1 ;  /* 0x000000ff24247207 */ /* 0x000fe20000800000 */
[----:B------:R-:W-:Y:S01]  /*9d60*/  UMOV UR36, UR58 ;  /* 0x0000003a00247c82 */ /* 0x000fe20008000000 */
[----:B------:R-:W-:Y:S07]  /*9d70*/  BRA.U UP0, `(.L_x_142) ;  /* 0xffffffb900ac7547 */ /* 0x000fee000b83ffff */
[----:B------:R-:W-:Y:S05]  /*9d80*/  EXIT ;  /* 0x000000000000794d */ /* 0x000fea0003800000 */
.L_x_24:
[----:B-1----:R1:W2:Y:S02]  /*9d90*/  SYNCS.PHASECHK.TRANS64.TRYWAIT P0, [R0+URZ+0x100], R3 ;  /* 0x00010003000075a7 */ /* 0x0022a400080011ff */
[----:B--2---:R-:W-:Y:S05]  /*9da0*/  @!P0 NANOSLEEP.SYNCS 0x989680 ;  /* 0x009896800000895d */ /* 0x004fea0003900000 */
[----:B------:R-:W2:Y:S02]  /*9db0*/  @!P0 SYNCS.PHASECHK.TRANS64 P0, [R0+URZ+0x100], R3 ;  /* 0x00010003000085a7 */ /* 0x000ea400080010ff */
[----:B--2---:R-:W-:Y:S05]  /*9dc0*/  @!P0 BRA `(.L_x_24) ;  /* 0xfffffffc00f08947 */ /* 0x004fea000383ffff */
[----:B------:R-:W-:Y:S05]  /*9dd0*/  BRA `(.L_x_143) ;  /* 0xffffff7c00147947 */ /* 0x000fea000383ffff */
.L_x_27:
[----:B-1----:R-:W-:-:S07]  /*9de0*/  MOV R0, UR33 ;  /* 0x0000002100007c02 */ /* 0x002fce0008000f00 */
.L_x_144:
[----:B-1----:R1:W2:Y:S02]  /*9df0*/  SYNCS.PHASECHK.TRANS64.TRYWAIT P0, [R0+URZ+0x20], R3 ;  /* 0x00002003000075a7 */ /* 0x0022a400080011ff */
[----:B--2---:R-:W-:Y:S05]  /*9e00*/  @!P0 NANOSLEEP.SYNCS 0x989680 ;  /* 0x009896800000895d */ /* 0x004fea0003900000 */
[----:B------:R-:W2:Y:S02]  /*9e10*/  @!P0 SYNCS.PHASECHK.TRANS64 P0, [R0+URZ+0x20], R3 ;  /* 0x00002003000085a7 */ /* 0x000ea400080010ff */
[----:B--2---:R-:W-:Y:S05]  /*9e20*/  @!P0 BRA `(.L_x_144) ;  /* 0xfffffffc00f08947 */ /* 0x004fea000383ffff */
[----:B------:R-:W-:Y:S05]  /*9e30*/  BRA `(.L_x_26) ;  /* 0xffffff7c00647947 */ /* 0x000fea000383ffff */
.L_x_34:
[----:B-1----:R-:W-:-:S07]  /*9e40*/  MOV R0, UR17 ;  /* 0x0000001100007c02 */ /* 0x002fce0008000f00 */
.L_x_145:
[----:B-1----:R1:W2:Y:S02]  /*9e50*/  SYNCS.PHASECHK.TRANS64.TRYWAIT P0, [R0+URZ+0x20], R3 ;  /* 0x00002003000075a7 */ /* 0x0022a400080011ff */
[----:B--2---:R-:W-:Y:S05]  /*9e60*/  @!P0 NANOSLEEP.SYNCS 0x989680 ;  /* 0x009896800000895d */ /* 0x004fea0003900000 */
[----:B------:R-:W2:Y:S02]  /*9e70*/  @!P0 SYNCS.PHASECHK.TRANS64 P0, [R0+URZ+0x20], R3 ;  /* 0x00002003000085a7 */ /* 0x000ea400080010ff */
[----:B--2---:R-:W-:Y:S05]  /*9e80*/  @!P0 BRA `(.L_x_145) ;  /* 0xfffffffc00f08947 */ /* 0x004fea000383ffff */
[----:B------:R-:W-:Y:S05]  /*9e90*/  BRA `(.L_x_33) ;  /* 0xffffff8000247947 */ /* 0x000fea000383ffff */
.L_x_39:
[----:B-1----:R1:W2:Y:S02]  /*9ea0*/  SYNCS.PHASECHK.TRANS64.TRYWAIT P0, [R3+URZ+0x90], R0 ;  /* 0x00009000030075a7 */ /* 0x0022a400080011ff */
[----:B--2---:R-:W-:Y:S05]  /*9eb0*/  @!P0 NANOSLEEP.SYNCS 0x989680 ;  /* 0x009896800000895d */ /* 0x004fea0003900000 */
[----:B------:R-:W2:Y:S02]  /*9ec0*/  @!P0 SYNCS.PHASECHK.TRANS64 P0, [R3+URZ+0x90], R0 ;  /* 0x00009000030085a7 */ /* 0x000ea400080010ff */
[----:B--2---:R-:W-:Y:S05]  /*9ed0*/  @!P0 BRA `(.L_x_39) ;  /* 0xfffffffc00f08947 */ /* 0x004fea000383ffff */
[----:B------:R-:W-:Y:S05]  /*9ee0*/  BRA `(.L_x_146) ;  /* 0xffffff8000c87947 */ /* 0x000fea000383ffff */
.L_x_43:
[----:B-1----:R-:W-:-:S07]  /*9ef0*/  MOV R0, UR4 ;  /* 0x0000000400007c02 */ /* 0x002fce0008000f00 */
.L_x_147:
[----:B-1----:R1:W2:Y:S02]  /*9f00*/  SYNCS.PHASECHK.TRANS64.TRYWAIT P0, [R0+URZ], R3 ;  /* 0x00000003000075a7 */ /* 0x0022a400080011ff */
[----:B--2---:R-:W-:Y:S05]  /*9f10*/  @!P0 NANOSLEEP.SYNCS 0x989680 ;  /* 0x009896800000895d */ /* 0x004fea0003900000 */
[----:B------:R-:W2:Y:S02]  /*9f20*/  @!P0 SYNCS.PHASECHK.TRANS64 P0, [R0+URZ], R3 ;  /* 0x00000003000085a7 */ /* 0x000ea400080010ff */
[----:B--2---:R-:W-:Y:S05]  /*9f30*/  @!P0 BRA `(.L_x_147) ;  /* 0xfffffffc00f08947 */ /* 0x004fea000383ffff */
[----:B------:R-:W-:Y:S05]  /*9f40*/  BRA `(.L_x_148) ;  /* 0xffffff8800707947 */ /* 0x000fea000383ffff */
.L_x_44:
[----:B------:R-:W-:-:S07]  /*9f50*/  MOV R0, UR5 ;  /* 0x0000000500007c02 */ /* 0x000fce0008000f00 */
.L_x_149:
[----:B-1----:R1:W2:Y:S02]  /*9f60*/  SYNCS.PHASECHK.TRANS64.TRYWAIT P0, [R0+URZ], R3 ;  /* 0x00000003000075a7 */ /* 0x0022a400080011ff */
[----:B--2---:R-:W-:Y:S05]  /*9f70*/  @!P0 NANOSLEEP.SYNCS 0x989680 ;  /* 0x009896800000895d */ /* 0x004fea0003900000 */
[----:B------:R-:W2:Y:S02]  /*9f80*/  @!P0 SYNCS.PHASECHK.TRANS64 P0, [R0+URZ], R3 ;  /* 0x00000003000085a7 */ /* 0x000ea400080010ff */
[----:B--2---:R-:W-:Y:S05]  /*9f90*/  @!P0 BRA `(.L_x_149) ;  /* 0xfffffffc00f08947 */ /* 0x004fea000383ffff */
[----:B------:R-:W-:Y:S05]  /*9fa0*/  BRA `(.L_x_150) ;  /* 0xffffff88007c7947 */ /* 0x000fea000383ffff */
.L_x_45:
[----:B------:R-:W-:-:S07]  /*9fb0*/  MOV R0, UR5 ;  /* 0x0000000500007c02 */ /* 0x000fce0008000f00 */
.L_x_151:
[----:B-1----:R1:W2:Y:S02]  /*9fc0*/  SYNCS.PHASECHK.TRANS64.TRYWAIT P0, [R0+URZ], R3 ;  /* 0x00000003000075a7 */ /* 0x0022a400080011ff */
[----:B--2---:R-:W-:Y:S05]  /*9fd0*/  @!P0 NANOSLEEP.SYNCS 0x989680 ;  /* 0x009896800000895d */ /* 0x004fea0003900000 */
[----:B------:R-:W2:Y:S02]  /*9fe0*/  @!P0 SYNCS.PHASECHK.TRANS64 P0, [R0+URZ], R3 ;  /* 0x00000003000085a7 */ /* 0x000ea400080010ff */
[----:B--2---:R-:W-:Y:S05]  /*9ff0*/  @!P0 BRA `(.L_x_151) ;  /* 0xfffffffc00f08947 */ /* 0x004fea000383ffff */
[----:B------:R-:W-:Y:S05]  /*a000*/  BRA `(.L_x_152) ;  /* 0xffffff8800887947 */ /* 0x000fea000383ffff */
.L_x_48:
[----:B-1----:R1:W2:Y:S02]  /*a010*/  SYNCS.PHASECHK.TRANS64.TRYWAIT P0, [R2+URZ+0xf0], R5 ;  /* 0x0000f005020075a7 */ /* 0x0022a400080011ff */
[----:B--2---:R-:W-:Y:S05]  /*a020*/  @!P0 NANOSLEEP.SYNCS 0x989680 ;  /* 0x009896800000895d */ /* 0x004fea0003900000 */
[----:B------:R-:W2:Y:S02]  /*a030*/  @!P0 SYNCS.PHASECHK.TRANS64 P0, [R2+URZ+0xf0], R5 ;  /* 0x0000f005020085a7 */ /* 0x000ea400080010ff */
[----:B--2---:R-:W-:Y:S05]  /*a040*/  @!P0 BRA `(.L_x_48) ;  /* 0xfffffffc00f08947 */ /* 0x004fea000383ffff */
[----:B------:R-:W-:Y:S05]  /*a050*/  BRA `(.L_x_153) ;  /* 0xffffff8800e47947 */ /* 0x000fea000383ffff */
.L_x_49:
[----:B------:R-:W-:-:S07]  /*a060*/  MOV R2, UR4 ;  /* 0x0000000400027c02 */ /* 0x000fce0008000f00 */
.L_x_154:
[----:B-1----:R1:W2:Y:S02]  /*a070*/  SYNCS.PHASECHK.TRANS64.TRYWAIT P0, [R2+URZ+0xa0], R5 ;  /* 0x0000a005020075a7 */ /* 0x0022a400080011ff */
[----:B--2---:R-:W-:Y:S05]  /*a080*/  @!P0 NANOSLEEP.SYNCS 0x989680 ;  /* 0x009896800000895d */ /* 0x004fea0003900000 */
[----:B------:R-:W2:Y:S02]  /*a090*/  @!P0 SYNCS.PHASECHK.TRANS64 P0, [R2+URZ+0xa0], R5 ;  /* 0x0000a005020085a7 */ /* 0x000ea400080010ff */
[----:B--2---:R-:W-:Y:S05]  /*a0a0*/  @!P0 BRA `(.L_x_154) ;  /* 0xfffffffc00f08947 */ /* 0x004fea000383ffff */
[----:B------:R-:W-:Y:S05]  /*a0b0*/  BRA `(.L_x_155) ;  /* 0xffffff8800f47947 */ /* 0x000fea000383ffff */
.L_x_50:
[----:B-1----:R1:W2:Y:S02]  /*a0c0*/  SYNCS.PHASECHK.TRANS64.TRYWAIT P1, [R2+URZ+0x90], R5 ;  /* 0x00009005020075a7 */ /* 0x0022a400080211ff */
[----:B--2---:R-:W-:Y:S05]  /*a0d0*/  @!P1 NANOSLEEP.SYNCS 0x989680 ;  /* 0x009896800000995d */ /* 0x004fea0003900000 */
[----:B------:R-:W2:Y:S02]  /*a0e0*/  @!P1 SYNCS.PHASECHK.TRANS64 P1, [R2+URZ+0x90], R5 ;  /* 0x00009005020095a7 */ /* 0x000ea400080210ff */
[----:B--2---:R-:W-:Y:S05]  /*a0f0*/  @!P1 BRA `(.L_x_50) ;  /* 0xfffffffc00f09947 */ /* 0x004fea000383ffff */
[----:B------:R-:W-:Y:S05]  /*a100*/  BRA `(.L_x_156) ;  /* 0xffffff8c00247947 */ /* 0x000fea000383ffff */
.L_x_53:
[----:B------:R-:W-:-:S07]  /*a110*/  MOV R0, UR4 ;  /* 0x0000000400007c02 */ /* 0x000fce0008000f00 */
.L_x_157:
[----:B-1----:R1:W2:Y:S02]  /*a120*/  SYNCS.PHASECHK.TRANS64.TRYWAIT P0, [R0+URZ+0xa0], R3 ;  /* 0x0000a003000075a7 */ /* 0x0022a400080011ff */
[----:B--2---:R-:W-:Y:S05]  /*a130*/  @!P0 NANOSLEEP.SYNCS 0x989680 ;  /* 0x009896800000895d */ /* 0x004fea0003900000 */
[----:B------:R-:W2:Y:S02]  /*a140*/  @!P0 SYNCS.PHASECHK.TRANS64 P0, [R0+URZ+0xa0], R3 ;  /* 0x0000a003000085a7 */ /* 0x000ea400080010ff */
[----:B--2---:R-:W-:Y:S05]  /*a150*/  @!P0 BRA `(.L_x_157) ;  /* 0xfffffffc00f08947 */ /* 0x004fea000383ffff */
[----:B------:R-:W-:Y:S05]  /*a160*/  BRA `(.L_x_52) ;  /* 0xffffff8c00787947 */ /* 0x000fea000383ffff */
.L_x_62:
[----:B-1----:R-:W-:-:S04]  /*a170*/  MOV R0, UR5 ;  /* 0x0000000500007c02 */ /* 0x002fc80008000f00 */
[----:B------:R1:W2:Y:S03]  /*a180*/  SYNCS.PHASECHK.TRANS64.TRYWAIT P0, [R0+URZ+0x8], R7 ;  /* 0x00000807000075a7 */ /* 0x0002a600080011ff */
[----:B--2---:R-:W-:Y:S05]  /*a190*/  @!P0 NANOSLEEP.SYNCS 0x989680 ;  /* 0x009896800000895d */ /* 0x004fea0003900000 */
[----:B------:R-:W2:Y:S02]  /*a1a0*/  @!P0 SYNCS.PHASECHK.TRANS64 P0, [R0+URZ+0x8], R7 ;  /* 0x00000807000085a7 */ /* 0x000ea400080010ff */
[----:B--2---:R-:W-:Y:S05]  /*a1b0*/  @!P0 BRA `(.L_x_62) ;  /* 0xfffffffc00ec8947 */ /* 0x004fea000383ffff */
[----:B------:R-:W-:Y:S05]  /*a1c0*/  BRA `(.L_x_61) ;  /* 0xffffff90002c7947 */ /* 0x000fea000383ffff */
.L_x_64:
[----:B------:R-:W-:Y:S01]  /*a1d0*/  BSSY B0, `(.L_x_158) ;  /* 0x0000006000007945 */ /* 0x000fe20003800000 */
[----:B------:R-:W-:-:S07]  /*a1e0*/  MOV R15, 0xffffffff ;  /* 0xffffffff000f7802 */ /* 0x000fce0000000f00 */
[----:B-1---5:R-:W-:Y:S05]  /*a1f0*/  WARPSYNC.COLLECTIVE R15, `(.L_x_159) ;  /* 0x000000000f0c7348 */ /* 0x022fea0003c00000 */
[----:B------:R-:W-:Y:S02]  /*a200*/  ELECT P6, UR79, PT ;  /* 0x00000000004f782f */ /* 0x000fe400038c0000 */
[----:B------:R-:W-:Y:S01]  /*a210*/  MOV R14, UR79 ;  /* 0x0000004f000e7c02 */ /* 0x000fe20008000f00 */
[----:B-1---5:R-:W-:Y:S10]  /*a220*/  ENDCOLLECTIVE ;  /* 0x000000000000791b */ /* 0x022ff40003800000 */
.L_x_159:
[----:B------:R-:W-:Y:S05]  /*a230*/  BSYNC B0 ;  /* 0x0000000000007941 */ /* 0x000fea0003800000 */
.L_x_158:
[----:B------:R-:W-:Y:S05]  /*a240*/  BRA `(.L_x_160) ;  /* 0xffffff90005c7947 */ /* 0x000fea000383ffff */
.L_x_66:
[----:B-1----:R-:W-:-:S04]  /*a250*/  MOV R0, UR5 ;  /* 0x0000000500007c02 */ /* 0x002fc80008000f00 */
[----:B------:R1:W2:Y:S03]  /*a260*/  SYNCS.PHASECHK.TRANS64.TRYWAIT P0, [R0+URZ+0x8], R5 ;  /* 0x00000805000075a7 */ /* 0x0002a600080011ff */
[----:B--2---:R-:W-:Y:S05]  /*a270*/  @!P0 NANOSLEEP.SYNCS 0x989680 ;  /* 0x009896800000895d */ /* 0x004fea0003900000 */
[----:B------:R-:W2:Y:S02]  /*a280*/  @!P0 SYNCS.PHASECHK.TRANS64 P0, [R0+URZ+0x8], R5 ;  /* 0x00000805000085a7 */ /* 0x000ea400080010ff */
[----:B--2---:R-:W-:Y:S05]  /*a290*/  @!P0 BRA `(.L_x_66) ;  /* 0xfffffffc00ec8947 */ /* 0x004fea000383ffff */
[----:B------:R-:W-:Y:S05]  /*a2a0*/  BRA `(.L_x_65) ;  /* 0xffffff9000607947 */ /* 0x000fea000383ffff */
.L_x_67:
[----:B-1----:R1:W2:Y:S02]  /*a2b0*/  SYNCS.PHASECHK.TRANS64.TRYWAIT P0, [R0+URZ+0x90], R5 ;  /* 0x00009005000075a7 */ /* 0x0022a400080011ff */
[----:B--2---:R-:W-:Y:S05]  /*a2c0*/  @!P0 NANOSLEEP.SYNCS 0x989680 ;  /* 0x009896800000895d */ /* 0x004fea0003900000 */
[----:B------:R-:W2:Y:S02]  /*a2d0*/  @!P0 SYNCS.PHASECHK.TRANS64 P0, [R0+URZ+0x90], R5 ;  /* 0x00009005000085a7 */ /* 0x000ea400080010ff */
[----:B--2---:R-:W-:Y:S05]  /*a2e0*/  @!P0 BRA `(.L_x_67) ;  /* 0xfffffffc00f08947 */ /* 0x004fea000383ffff */
[----:B------:R-:W-:Y:S05]  /*a2f0*/  BRA `(.L_x_161) ;  /* 0xffffff9400347947 */ /* 0x000fea000383ffff */
.L_x_69:
[----:B------:R-:W-:-:S07]  /*a300*/  MOV R0, UR19 ;  /* 0x0000001300007c02 */ /* 0x000fce0008000f00 */
.L_x_162:
[----:B-1----:R1:W2:Y:S02]  /*a310*/  SYNCS.PHASECHK.TRANS64.TRYWAIT P0, [R0+URZ+0xd0], R5 ;  /* 0x0000d005000075a7 */ /* 0x0022a400080011ff */
[----:B--2---:R-:W-:Y:S05]  /*a320*/  @!P0 NANOSLEEP.SYNCS 0x989680 ;  /* 0x009896800000895d */ /* 0x004fea0003900000 */
[----:B------:R-:W2:Y:S02]  /*a330*/  @!P0 SYNCS.PHASECHK.TRANS64 P0, [R0+URZ+0xd0], R5 ;  /* 0x0000d005000085a7 */ /* 0x000ea400080010ff */
[----:B--2---:R-:W-:Y:S05]  /*a340*/  @!P0 BRA `(.L_x_162) ;  /* 0xfffffffc00f08947 */ /* 0x004fea000383ffff */
[----:B------:R-:W-:Y:S05]  /*a350*/  BRA `(.L_x_163) ;  /* 0xffffff94007c7947 */ /* 0x000fea000383ffff */
.L_x_72:
[----:B------:R-:W-:Y:S07]  /*a360*/  MOV R0, UR6 ;  /* 0x0000000600007c02 */ /* 0x000fee0008000f00 */
.L_x_164:
[----:B-1----:R1:W2:Y:S02]  /*a370*/  SYNCS.PHASECHK.TRANS64.TRYWAIT P0, [R0+URZ], R5 ;  /* 0x00000005000075a7 */ /* 0x0022a400080011ff */
[----:B--2---:R-:W-:Y:S05]  /*a380*/  @!P0 NANOSLEEP.SYNCS 0x989680 ;  /* 0x009896800000895d */ /* 0x004fea0003900000 */
[----:B------:R-:W2:Y:S02]  /*a390*/  @!P0 SYNCS.PHASECHK.TRANS64 P0, [R0+URZ], R5 ;  /* 0x00000005000085a7 */ /* 0x000ea400080010ff */
[----:B--2---:R-:W-:Y:S05]  /*a3a0*/  @!P0 BRA `(.L_x_164) ;  /* 0xfffffffc00f08947 */ /* 0x004fea000383ffff */
[----:B------:R-:W-:Y:S05]  /*a3b0*/  BRA `(.L_x_71) ;  /* 0xffffff9400947947 */ /* 0x000fea000383ffff */
.L_x_76:
[----:B-1----:R-:W-:-:S07]  /*a3c0*/  MOV R0, UR4 ;  /* 0x0000000400007c02 */ /* 0x002fce0008000f00 */
.L_x_165:
[----:B-1----:R1:W2:Y:S02]  /*a3d0*/  SYNCS.PHASECHK.TRANS64.TRYWAIT P0, [R0+URZ], R3 ;  /* 0x00000003000075a7 */ /* 0x0022a400080011ff */
[----:B--2---:R-:W-:Y:S05]  /*a3e0*/  @!P0 NANOSLEEP.SYNCS 0x989680 ;  /* 0x009896800000895d */ /* 0x004fea0003900000 */
[----:B------:R-:W2:Y:S02]  /*a3f0*/  @!P0 SYNCS.PHASECHK.TRANS64 P0, [R0+URZ], R3 ;  /* 0x00000003000085a7 */ /* 0x000ea400080010ff */
[----:B--2---:R-:W-:Y:S05]  /*a400*/  @!P0 BRA `(.L_x_165) ;  /* 0xfffffffc00f08947 */ /* 0x004fea000383ffff */
[----:B------:R-:W-:Y:S05]  /*a410*/  BRA `(.L_x_166) ;  /* 0xffffff98004c7947 */ /* 0x000fea000383ffff */
.L_x_77:
[----:B------:R-:W-:-:S07]  /*a420*/  MOV R0, UR5 ;  /* 0x0000000500007c02 */ /* 0x000fce0008000f00 */
.L_x_167:
[----:B-1----:R1:W2:Y:S02]  /*a430*/  SYNCS.PHASECHK.TRANS64.TRYWAIT P0, [R0+URZ], R3 ;  /* 0x00000003000075a7 */ /* 0x0022a400080011ff */
[----:B--2---:R-:W-:Y:S05]  /*a440*/  @!P0 NANOSLEEP.SYNCS 0x989680 ;  /* 0x009896800000895d */ /* 0x004fea0003900000 */
[----:B------:R-:W2:Y:S02]  /*a450*/  @!P0 SYNCS.PHASECHK.TRANS64 P0, [R0+URZ], R3 ;  /* 0x00000003000085a7 */ /* 0x000ea400080010ff */
[----:B--2---:R-:W-:Y:S05]  /*a460*/  @!P0 BRA `(.L_x_167) ;  /* 0xfffffffc00f08947 */ /* 0x004fea000383ffff */
[----:B------:R-:W-:Y:S05]  /*a470*/  BRA `(.L_x_168) ;  /* 0xffffff9800587947 */ /* 0x000fea000383ffff */
.L_x_78:
[----:B------:R-:W-:-:S07]  /*a480*/  MOV R0, UR5 ;  /* 0x0000000500007c02 */ /* 0x000fce0008000f00 */
.L_x_169:
[----:B-1----:R1:W2:Y:S02]  /*a490*/  SYNCS.PHASECHK.TRANS64.TRYWAIT P0, [R0+URZ], R3 ;  /* 0x00000003000075a7 */ /* 0x0022a400080011ff */
[----:B--2---:R-:W-:Y:S05]  /*a4a0*/  @!P0 NANOSLEEP.SYNCS 0x989680 ;  /* 0x009896800000895d */ /* 0x004fea0003900000 */
[----:B------:R-:W2:Y:S02]  /*a4b0*/  @!P0 SYNCS.PHASECHK.TRANS64 P0, [R0+URZ], R3 ;  /* 0x00000003000085a7 */ /* 0x000ea400080010ff */
[----:B--2---:R-:W-:Y:S05]  /*a4c0*/  @!P0 BRA `(.L_x_169) ;  /* 0xfffffffc00f08947 */ /* 0x004fea000383ffff */
[----:B------:R-:W-:Y:S05]  /*a4d0*/  BRA `(.L_x_170) ;  /* 0xffffff9800647947 */ /* 0x000fea000383ffff */
.L_x_81:
[----:B------:R-:W-:-:S07]  /*a4e0*/  MOV R0, UR13 ;  /* 0x0000000d00007c02 */ /* 0x000fce0008000f00 */
.L_x_171:
[----:B-1----:R1:W2:Y:S02]  /*a4f0*/  SYNCS.PHASECHK.TRANS64.TRYWAIT P1, [R0+URZ+0x110], R3 ;  /* 0x00011003000075a7 */ /* 0x0022a400080211ff */
[----:B--2---:R-:W-:Y:S05]  /*a500*/  @!P1 NANOSLEEP.SYNCS 0x989680 ;  /* 0x009896800000995d */ /* 0x004fea0003900000 */
[----:B------:R-:W2:Y:S02]  /*a510*/  @!P1 SYNCS.PHASECHK.TRANS64 P1, [R0+URZ+0x110], R3 ;  /* 0x00011003000095a7 */ /* 0x000ea400080210ff */
[----:B--2---:R-:W-:Y:S05]  /*a520*/  @!P1 BRA `(.L_x_171) ;  /* 0xfffffffc00f09947 */ /* 0x004fea000383ffff */
[----:B------:R-:W-:Y:S05]  /*a530*/  BRA `(.L_x_172) ;  /* 0xffffff9800b07947 */ /* 0x000fea000383ffff */
.L_x_86:
[----:B--2---:R2:W3:Y:S02]  /*a540*/  SYNCS.PHASECHK.TRANS64.TRYWAIT P0, [R12+URZ+0x90], R9 ;  /* 0x000090090c0075a7 */ /* 0x0044e400080011ff */
[----:B---3--:R-:W-:Y:S05]  /*a550*/  @!P0 NANOSLEEP.SYNCS 0x989680 ;  /* 0x009896800000895d */ /* 0x008fea0003900000 */
[----:B------:R-:W3:Y:S02]  /*a560*/  @!P0 SYNCS.PHASECHK.TRANS64 P0, [R12+URZ+0x90], R9 ;  /* 0x000090090c0085a7 */ /* 0x000ee400080010ff */
[----:B---3--:R-:W-:Y:S05]  /*a570*/  @!P0 BRA `(.L_x_86) ;  /* 0xfffffffc00f08947 */ /* 0x008fea000383ffff */
[----:B------:R-:W-:Y:S05]  /*a580*/  BRA `(.L_x_173) ;  /* 0xffffff9c00e47947 */ /* 0x000fea000383ffff */
.L_x_89:
[----:B------:R-:W-:Y:S07]  /*a590*/  MOV R0, UR21 ;  /* 0x0000001500007c02 */ /* 0x000fee0008000f00 */
.L_x_174:
[----:B--2---:R2:W3:Y:S02]  /*a5a0*/  SYNCS.PHASECHK.TRANS64.TRYWAIT P2, [R0+URZ+0x88], R11 ;  /* 0x0000880b000075a7 */ /* 0x0044e400080411ff */
[----:B---3--:R-:W-:Y:S05]  /*a5b0*/  @!P2 NANOSLEEP.SYNCS 0x989680 ;  /* 0x009896800000a95d */ /* 0x008fea0003900000 */
[----:B------:R-:W3:Y:S02]  /*a5c0*/  @!P2 SYNCS.PHASECHK.TRANS64 P2, [R0+URZ+0x88], R11 ;  /* 0x0000880b0000a5a7 */ /* 0x000ee400080410ff */
[----:B---3--:R-:W-:Y:S05]  /*a5d0*/  @!P2 BRA `(.L_x_174) ;  /* 0xfffffffc00f0a947 */ /* 0x008fea000383ffff */
[----:B------:R-:W-:Y:S05]  /*a5e0*/  BRA `(.L_x_88) ;  /* 0xffffffa4004c7947 */ /* 0x000fea000383ffff */
.L_x_92:
[----:B--2---:R-:W-:Y:S07]  /*a5f0*/  MOV R0, UR21 ;  /* 0x0000001500007c02 */ /* 0x004fee0008000f00 */
.L_x_175:
[----:B--2---:R2:W3:Y:S02]  /*a600*/  SYNCS.PHASECHK.TRANS64.TRYWAIT P0, [R0+URZ+0x60], R9 ;  /* 0x00006009000075a7 */ /* 0x0044e400080011ff */
[----:B---3--:R-:W-:Y:S05]  /*a610*/  @!P0 NANOSLEEP.SYNCS 0x989680 ;  /* 0x009896800000895d */ /* 0x008fea0003900000 */
[----:B------:R-:W3:Y:S02]  /*a620*/  @!P0 SYNCS.PHASECHK.TRANS64 P0, [R0+URZ+0x60], R9 ;  /* 0x00006009000085a7 */ /* 0x000ee400080010ff */
[----:B---3--:R-:W-:Y:S05]  /*a630*/  @!P0 BRA `(.L_x_175) ;  /* 0xfffffffc00f08947 */ /* 0x008fea000383ffff */
[----:B------:R-:W-:Y:S05]  /*a640*/  BRA `(.L_x_176) ;  /* 0xffffffa400a87947 */ /* 0x000fea000383ffff */
.L_x_93:
[----:B------:R-:W-:Y:S07]  /*a650*/  MOV R0, UR21 ;  /* 0x0000001500007c02 */ /* 0x000fee0008000f00 */
.L_x_177:
[----:B--2---:R2:W3:Y:S02]  /*a660*/  SYNCS.PHASECHK.TRANS64.TRYWAIT P0, [R0+URZ+0x68], R9 ;  /* 0x00006809000075a7 */ /* 0x0044e400080011ff */
[----:B---3--:R-:W-:Y:S05]  /*a670*/  @!P0 NANOSLEEP.SYNCS 0x989680 ;  /* 0x009896800000895d */ /* 0x008fea0003900000 */
[----:B------:R-:W3:Y:S02]  /*a680*/  @!P0 SYNCS.PHASECHK.TRANS64 P0, [R0+URZ+0x68], R9 ;  /* 0x00006809000085a7 */ /* 0x000ee400080010ff */
[----:B---3--:R-:W-:Y:S05]  /*a690*/  @!P0 BRA `(.L_x_177) ;  /* 0xfffffffc00f08947 */ /* 0x008fea000383ffff */
[----:B------:R-:W-:Y:S05]  /*a6a0*/  BRA `(.L_x_178) ;  /* 0xffffffa800007947 */ /* 0x000fea000383ffff */
.L_x_94:
[----:B------:R-:W-:Y:S07]  /*a6b0*/  MOV R0, UR21 ;  /* 0x0000001500007c02 */ /* 0x000fee0008000f00 */
.L_x_179:
[----:B--2---:R2:W3:Y:S02]  /*a6c0*/  SYNCS.PHASECHK.TRANS64.TRYWAIT P0, [R0+URZ+0x70], R9 ;  /* 0x00007009000075a7 */ /* 0x0044e400080011ff */
[----:B---3--:R-:W-:Y:S05]  /*a6d0*/  @!P0 NANOSLEEP.SYNCS 0x989680 ;  /* 0x009896800000895d */ /* 0x008fea0003900000 */
[----:B------:R-:W3:Y:S02]  /*a6e0*/  @!P0 SYNCS.PHASECHK.TRANS64 P0, [R0+URZ+0x70], R9 ;  /* 0x00007009000085a7 */ /* 0x000ee400080010ff */
[----:B---3--:R-:W-:Y:S05]  /*a6f0*/  @!P0 BRA `(.L_x_179) ;  /* 0xfffffffc00f08947 */ /* 0x008fea000383ffff */
[----:B------:R-:W-:Y:S05]  /*a700*/  BRA `(.L_x_180) ;  /* 0xffffffa8005c7947 */ /* 0x000fea000383ffff */
.L_x_95:
[----:B------:R-:W-:Y:S07]  /*a710*/  MOV R0, UR21 ;  /* 0x0000001500007c02 */ /* 0x000fee0008000f00 */
.L_x_181:
[----:B--2---:R2:W3:Y:S02]  /*a720*/  SYNCS.PHASECHK.TRANS64.TRYWAIT P0, [R0+URZ+0x78], R9 ;  /* 0x00007809000075a7 */ /* 0x0044e400080011ff */
[----:B---3--:R-:W-:Y:S05]  /*a730*/  @!P0 NANOSLEEP.SYNCS 0x989680 ;  /* 0x009896800000895d */ /* 0x008fea0003900000 */
[----:B------:R-:W3:Y:S02]  /*a740*/  @!P0 SYNCS.PHASECHK.TRANS64 P0, [R0+URZ+0x78], R9 ;  /* 0x00007809000085a7 */ /* 0x000ee400080010ff */
[----:B---3--:R-:W-:Y:S05]  /*a750*/  @!P0 BRA `(.L_x_181) ;  /* 0xfffffffc00f08947 */ /* 0x008fea000383ffff */
[----:B------:R-:W-:Y:S05]  /*a760*/  BRA `(.L_x_182) ;  /* 0xffffffa800b87947 */ /* 0x000fea000383ffff */
.L_x_97:
[----:B------:R-:W-:-:S07]  /*a770*/  MOV R0, UR21 ;  /* 0x0000001500007c02 */ /* 0x000fce0008000f00 */
.L_x_183:
[----:B--2---:R2:W4:Y:S02]  /*a780*/  SYNCS.PHASECHK.TRANS64.TRYWAIT P0, [R0+URZ+0x60], R3 ;  /* 0x00006003000075a7 */ /* 0x00452400080011ff */
[----:B----4-:R-:W-:Y:S05]  /*a790*/  @!P0 NANOSLEEP.SYNCS 0x989680 ;  /* 0x009896800000895d */ /* 0x010fea0003900000 */
[----:B------:R-:W4:Y:S02]  /*a7a0*/  @!P0 SYNCS.PHASECHK.TRANS64 P0, [R0+URZ+0x60], R3 ;  /* 0x00006003000085a7 */ /* 0x000f2400080010ff */
[----:B----4-:R-:W-:Y:S05]  /*a7b0*/  @!P0 BRA `(.L_x_183) ;  /* 0xfffffffc00f08947 */ /* 0x010fea000383ffff */
[----:B------:R-:W-:Y:S05]  /*a7c0*/  BRA `(.L_x_184) ;  /* 0xffffffac00447947 */ /* 0x000fea000383ffff */
.L_x_98:
[----:B--2---:R-:W-:-:S07]  /*a7d0*/  MOV R0, UR21 ;  /* 0x0000001500007c02 */ /* 0x004fce0008000f00 */
.L_x_185:
[----:B--2---:R2:W4:Y:S02]  /*a7e0*/  SYNCS.PHASECHK.TRANS64.TRYWAIT P0, [R0+URZ+0x68], R3 ;  /* 0x00006803000075a7 */ /* 0x00452400080011ff */
[----:B----4-:R-:W-:Y:S05]  /*a7f0*/  @!P0 NANOSLEEP.SYNCS 0x989680 ;  /* 0x009896800000895d */ /* 0x010fea0003900000 */
[----:B------:R-:W4:Y:S02]  /*a800*/  @!P0 SYNCS.PHASECHK.TRANS64 P0, [R0+URZ+0x68], R3 ;  /* 0x00006803000085a7 */ /* 0x000f2400080010ff */
[----:B----4-:R-:W-:Y:S05]  /*a810*/  @!P0 BRA `(.L_x_185) ;  /* 0xfffffffc00f08947 */ /* 0x010fea000383ffff */
[----:B------:R-:W-:Y:S05]  /*a820*/  BRA `(.L_x_186) ;  /* 0xffffffac00347947 */ /* 0x000fea000383ffff */
.L_x_99:
[----:B--2---:R-:W-:-:S07]  /*a830*/  MOV R0, UR21 ;  /* 0x0000001500007c02 */ /* 0x004fce0008000f00 */
.L_x_187:
[----:B--2---:R2:W4:Y:S02]  /*a840*/  SYNCS.PHASECHK.TRANS64.TRYWAIT P0, [R0+URZ+0x70], R3 ;  /* 0x00007003000075a7 */ /* 0x00452400080011ff */
[----:B----4-:R-:W-:Y:S05]  /*a850*/  @!P0 NANOSLEEP.SYNCS 0x989680 ;  /* 0x009896800000895d */ /* 0x010fea0003900000 */
[----:B------:R-:W4:Y:S02]  /*a860*/  @!P0 SYNCS.PHASECHK.TRANS64 P0, [R0+URZ+0x70], R3 ;  /* 0x00007003000085a7 */ /* 0x000f2400080010ff */
[----:B----4-:R-:W-:Y:S05]  /*a870*/  @!P0 BRA `(.L_x_187) ;  /* 0xfffffffc00f08947 */ /* 0x010fea000383ffff */
[----:B------:R-:W-:Y:S05]  /*a880*/  BRA `(.L_x_188) ;  /* 0xffffffac00247947 */ /* 0x000fea000383ffff */
.L_x_101:
[----:B-1----:R1:W2:Y:S02]  /*a890*/  SYNCS.PHASECHK.TRANS64.TRYWAIT P0, [R3+URZ+0x90], R0 ;  /* 0x00009000030075a7 */ /* 0x0022a400080011ff */
[----:B--2---:R-:W-:Y:S05]  /*a8a0*/  @!P0 NANOSLEEP.SYNCS 0x989680 ;  /* 0x009896800000895d */ /* 0x004fea0003900000 */
[----:B------:R-:W2:Y:S02]  /*a8b0*/  @!P0 SYNCS.PHASECHK.TRANS64 P0, [R3+URZ+0x90], R0 ;  /* 0x00009000030085a7 */ /* 0x000ea400080010ff */
[----:B--2---:R-:W-:Y:S05]  /*a8c0*/  @!P0 BRA `(.L_x_101) ;  /* 0xfffffffc00f08947 */ /* 0x004fea000383ffff */
[----:B------:R-:W-:Y:S05]  /*a8d0*/  BRA `(.L_x_189) ;  /* 0xffffffac00e87947 */ /* 0x000fea000383ffff */
.L_x_112:
[----:B--2---:R2:W1:Y:S02]  /*a8e0*/  SYNCS.PHASECHK.TRANS64.TRYWAIT P1, [R5+URZ+0x40], R2 ;  /* 0x00004002050075a7 */ /* 0x00446400080211ff */
[----:B-1----:R-:W-:Y:S05]  /*a8f0*/  @!P1 NANOSLEEP.SYNCS 0x989680 ;  /* 0x009896800000995d */ /* 0x002fea0003900000 */
[----:B------:R-:W1:Y:S02]  /*a900*/  @!P1 SYNCS.PHASECHK.TRANS64 P1, [R5+URZ+0x40], R2 ;  /* 0x00004002050095a7 */ /* 0x000e6400080210ff */
[----:B-1----:R-:W-:Y:S05]  /*a910*/  @!P1 BRA `(.L_x_112) ;  /* 0xfffffffc00f09947 */ /* 0x002fea000383ffff */
[----:B------:R-:W-:Y:S05]  /*a920*/  BRA `(.L_x_111) ;  /* 0xffffffbc005c7947 */ /* 0x000fea000383ffff */
.L_x_114:
[----:B-1----:R1:W4:Y:S02]  /*a930*/  SYNCS.PHASECHK.TRANS64.TRYWAIT P0, [R90+URZ+0xb0], R7 ;  /* 0x0000b0075a0075a7 */ /* 0x00232400080011ff */
[----:B----4-:R-:W-:Y:S05]  /*a940*/  @!P0 NANOSLEEP.SYNCS 0x989680 ;  /* 0x009896800000895d */ /* 0x010fea0003900000 */
[----:B------:R-:W4:Y:S02]  /*a950*/  @!P0 SYNCS.PHASECHK.TRANS64 P0, [R90+URZ+0xb0], R7 ;  /* 0x0000b0075a0085a7 */ /* 0x000f2400080010ff */
[----:B----4-:R-:W-:Y:S05]  /*a960*/  @!P0 BRA `(.L_x_114) ;  /* 0xfffffffc00f08947 */ /* 0x010fea000383ffff */
[----:B------:R-:W-:Y:S05]  /*a970*/  BRA `(.L_x_113) ;  /* 0xffffffbc00ac7947 */ /* 0x000fea000383ffff */
.L_x_122:
[----:B---3--:R3:W4:Y:S02]  /*a980*/  SYNCS.PHASECHK.TRANS64.TRYWAIT P0, [R103+URZ+0x40], R4 ;  /* 0x00004004670075a7 */ /* 0x00872400080011ff */
[----:B----4-:R-:W-:Y:S05]  /*a990*/  @!P0 NANOSLEEP.SYNCS 0x989680 ;  /* 0x009896800000895d */ /* 0x010fea0003900000 */
[----:B------:R-:W4:Y:S02]  /*a9a0*/  @!P0 SYNCS.PHASECHK.TRANS64 P0, [R103+URZ+0x40], R4 ;  /* 0x00004004670085a7 */ /* 0x000f2400080010ff */
[----:B----4-:R-:W-:Y:S05]  /*a9b0*/  @!P0 BRA `(.L_x_122) ;  /* 0xfffffffc00f08947 */ /* 0x010fea000383ffff */
[----:B------:R-:W-:Y:S05]  /*a9c0*/  BRA `(.L_x_121) ;  /* 0xffffffc800b47947 */ /* 0x000fea000383ffff */
.L_x_130:
[----:B---3--:R3:W4:Y:S02]  /*a9d0*/  SYNCS.PHASECHK.TRANS64.TRYWAIT P0, [R103+URZ+0x40], R4 ;  /* 0x00004004670075a7 */ /* 0x00872400080011ff */
[----:B----4-:R-:W-:Y:S05]  /*a9e0*/  @!P0 NANOSLEEP.SYNCS 0x989680 ;  /* 0x009896800000895d */ /* 0x010fea0003900000 */
[----:B------:R-:W4:Y:S02]  /*a9f0*/  @!P0 SYNCS.PHASECHK.TRANS64 P0, [R103+URZ+0x40], R4 ;  /* 0x00004004670085a7 */ /* 0x000f2400080010ff */
[----:B----4-:R-:W-:Y:S05]  /*aa00*/  @!P0 BRA `(.L_x_130) ;  /* 0xfffffffc00f08947 */ /* 0x010fea000383ffff */
[----:B------:R-:W-:Y:S05]  /*aa10*/  BRA `(.L_x_129) ;  /* 0xffffffd800047947 */ /* 0x000fea000383ffff */
.L_x_138:
[----:B---3--:R3:W4:Y:S02]  /*aa20*/  SYNCS.PHASECHK.TRANS64.TRYWAIT P0, [R102+URZ+0x40], R3 ;  /* 0x00004003660075a7 */ /* 0x00872400080011ff */
[----:B----4-:R-:W-:Y:S05]  /*aa30*/  @!P0 NANOSLEEP.SYNCS 0x989680 ;  /* 0x009896800000895d */ /* 0x010fea0003900000 */
[----:B------:R-:W4:Y:S02]  /*aa40*/  @!P0 SYNCS.PHASECHK.TRANS64 P0, [R102+URZ+0x40], R3 ;  /* 0x00004003660085a7 */ /* 0x000f2400080010ff */
[----:B----4-:R-:W-:Y:S05]  /*aa50*/  @!P0 BRA `(.L_x_138) ;  /* 0xfffffffc00f08947 */ /* 0x010fea000383ffff */
[----:B------:R-:W-:Y:S05]  /*aa60*/  BRA `(.L_x_137) ;  /* 0xffffffe4005c7947 */ /* 0x000fea000383ffff */
        .weak           $__internal_0_$__cuda_sm10x_tcgen05_guardrail_trap_col_being_dealloced_not_returned_by_alloc
        .type           $__internal_0_$__cuda_sm10x_tcgen05_guardrail_trap_col_being_dealloced_not_returned_by_alloc,@function
        .size           $__internal_0_$__cuda_sm10x_tcgen05_guardrail_trap_col_being_dealloced_not_returned_by_alloc,($__internal_1_$__cuda_sm10x_tcgen05_guardrail_trap_phase_invalid_during_alloc - $__internal_0_$__cuda_sm10x_tcgen05_guardrail_trap_col_being_dealloced_not_returned_by_alloc)
$__internal_0_$__cuda_sm10x_tcgen05_guardrail_trap_col_being_dealloced_not_returned_by_alloc:
[----:B------:R-:W-:Y:S05]  /*aa70*/  BPT.TRAP 0x1 ;  /* 0x000000040000795c */ /* 0x000fea0000300000 */
[----:B------:R-:W-:-:S04]  /*aa80*/  HFMA2 R3, -RZ, RZ, 0, 0 ;  /* 0x00000000ff037431 */ /* 0x000fc800000001ff */
[----:B------:R-:W-:Y:S05]  /*aa90*/  RET.REL.NODEC R2 `(_ZN7cutlass13device_kernelINS_4gemm6kernel13GemmUniversalIN4cute5tupleIJiiiiEEENS1_10collective13CollectiveMmaINS1_35MainloopSm100TmaUmmaWarpSpecializedILi4ELi2ELi4ENS5_IJNS4_1CILi2EEESB_NSA_ILi1EEEEEEEENS5_IJNSA_ILi128EEENSA_ILi256EEENSA_ILi32EEEEEENS_12float_e5m2_tENS5_IJlSC_lEEESJ_SK_NS4_8TiledMMAINS4_8MMA_AtomIJNS4_10MMA_TraitsINS4_25SM100_MMA_F8F6F4_2x1SM_SSEJSJ_SJ_fSF_SG_NS4_17integral_constantINS4_4UMMA5MajorELSR_0EEESS_NSP_INSQ_7ScaleInELST_0EEESU_EEEEEENS4_6LayoutINS5_IJSC_SC_SC_EEENS5_IJNSA_ILi0EEESZ_SZ_EEEEENS5_IJNS4_10UnderscoreES12_S12_EEEEENS4_28SM100_TMA_2SM_LOAD_MULTICASTENS4_14ComposedLayoutINS4_7SwizzleILi1ELi4ELi3EEENS4_18smem_ptr_flag_bitsILi8EEENSX_INS5_IJNSA_ILi8EEESH_EEENS5_IJSH_SC_EEEEEEEvNS4_8identityENS4_18SM100_TMA_2SM_LOADES1F_vS1G_EENS_8epilogue10collective18CollectiveEpilogueINS1J_23Sm100TmaWarpSpecializedILi4ELi2ELi32ELb0ELb0EEEJNS5_IJNSA_ILi64EEESG_SH_EEENS5_IJNSX_IS1O_SC_EENSX_INS5_IJSH_SB_EEENS5_IJSC_SF_EEEEEEEESJ_SK_SJ_SK_NS1J_6fusion15FusionCallbacksIS1N_NS1V_17LinearCombinationISJ_fSJ_fLNS_15FloatRoundStyleE2EEES1P_S1U_JEEENS4_5SM1004TMEM4LOAD26SM100_TMEM_LOAD_32dp32b32xENS4_13SM90_TMA_LOADES1F_NS4_39AutoVectorizingCopyWithAssumedAlignmentILi128EEENS4_14SM90_TMA_STOREES1F_S27_S27_EEEvvEEEEvNT_6ParamsE) ;  /* 0xffffff5402587950 */ /* 0x000fea0003c3ffff */
        .weak           $__internal_1_$__cuda_sm10x_tcgen05_guardrail_trap_phase_invalid_during_alloc
        .type           $__internal_1_$__cuda_sm10x_tcgen05_guardrail_trap_phase_invalid_during_alloc,@function
        .size           $__internal_1_$__cuda_sm10x_tcgen05_guardrail_trap_phase_invalid_during_alloc,($__internal_2_$__cuda_sm10x_tcgen05_guardrail_trap_unallocated_columns_being_dealloced - $__internal_1_$__cuda_sm10x_tcgen05_guardrail_trap_phase_invalid_during_alloc)
$__internal_1_$__cuda_sm10x_tcgen05_guardrail_trap_phase_invalid_during_alloc:
[----:B------:R-:W-:Y:S05]  /*aaa0*/  BPT.TRAP 0x1 ;  /* 0x000000040000795c */ /* 0x000fea0000300000 */
[----:B------:R-:W-:-:S04]  /*aab0*/  MOV R5, 0x0 ;  /* 0x0000000000057802 */ /* 0x000fc80000000f00 */
[----:B------:R-:W-:Y:S05]  /*aac0*/  RET.REL.NODEC R4 `(_ZN7cutlass13device_kernelINS_4gemm6kernel13GemmUniversalIN4cute5tupleIJiiiiEEENS1_10collective13CollectiveMmaINS1_35MainloopSm100TmaUmmaWarpSpecializedILi4ELi2ELi4ENS5_IJNS4_1CILi2EEESB_NSA_ILi1EEEEEEEENS5_IJNSA_ILi128EEENSA_ILi256EEENSA_ILi32EEEEEENS_12float_e5m2_tENS5_IJlSC_lEEESJ_SK_NS4_8TiledMMAINS4_8MMA_AtomIJNS4_10MMA_TraitsINS4_25SM100_MMA_F8F6F4_2x1SM_SSEJSJ_SJ_fSF_SG_NS4_17integral_constantINS4_4UMMA5MajorELSR_0EEESS_NSP_INSQ_7ScaleInELST_0EEESU_EEEEEENS4_6LayoutINS5_IJSC_SC_SC_EEENS5_IJNSA_ILi0EEESZ_SZ_EEEEENS5_IJNS4_10UnderscoreES12_S12_EEEEENS4_28SM100_TMA_2SM_LOAD_MULTICASTENS4_14ComposedLayoutINS4_7SwizzleILi1ELi4ELi3EEENS4_18smem_ptr_flag_bitsILi8EEENSX_INS5_IJNSA_ILi8EEESH_EEENS5_IJSH_SC_EEEEEEEvNS4_8identityENS4_18SM100_TMA_2SM_LOADES1F_vS1G_EENS_8epilogue10collective18CollectiveEpilogueINS1J_23Sm100TmaWarpSpecializedILi4ELi2ELi32ELb0ELb0EEEJNS5_IJNSA_ILi64EEESG_SH_EEENS5_IJNSX_IS1O_SC_EENSX_INS5_IJSH_SB_EEENS5_IJSC_SF_EEEEEEEESJ_SK_SJ_SK_NS1J_6fusion15FusionCallbacksIS1N_NS1V_17LinearCombinationISJ_fSJ_fLNS_15FloatRoundStyleE2EEES1P_S1U_JEEENS4_5SM1004TMEM4LOAD26SM100_TMEM_LOAD_32dp32b32xENS4_13SM90_TMA_LOADES1F_NS4_39AutoVectorizingCopyWithAssumedAlignmentILi128EEENS4_14SM90_TMA_STOREES1F_S27_S27_EEEvvEEEEvNT_6ParamsE) ;  /* 0xffffff54044c7950 */ /* 0x000fea0003c3ffff */
        .weak           $__internal_2_$__cuda_sm10x_tcgen05_guardrail_trap_unallocated_columns_being_dealloced
        .type           $__internal_2_$__cuda_sm10x_tcgen05_guardrail_trap_unallocated_columns_being_dealloced,@function
        .size           $__internal_2_$__cuda_sm10x_tcgen05_guardrail_trap_unallocated_columns_being_dealloced,(.L_x_191 - $__internal_2_$__cuda_sm10x_tcgen05_guardrail_trap_unallocated_columns_being_dealloced)
$__internal_2_$__cuda_sm10x_tcgen05_guardrail_trap_unallocated_columns_being_dealloced:
[----:B------:R-:W-:Y:S05]  /*aad0*/  BPT.TRAP 0x1 ;  /* 0x000000040000795c */ /* 0x000fea0000300000 */
[----:B------:R-:W-:-:S04]  /*aae0*/  HFMA2 R3, -RZ, RZ, 0, 0 ;  /* 0x00000000ff037431 */ /* 0x000fc800000001ff */
[----:B------:R-:W-:Y:S05]  /*aaf0*/  RET.REL.NODEC R2 `(_ZN7cutlass13device_kernelINS_4gemm6kernel13GemmUniversalIN4cute5tupleIJiiiiEEENS1_10collective13CollectiveMmaINS1_35MainloopSm100TmaUmmaWarpSpecializedILi4ELi2ELi4ENS5_IJNS4_1CILi2EEESB_NSA_ILi1EEEEEEEENS5_IJNSA_ILi128EEENSA_ILi256EEENSA_ILi32EEEEEENS_12float_e5m2_tENS5_IJlSC_lEEESJ_SK_NS4_8TiledMMAINS4_8MMA_AtomIJNS4_10MMA_TraitsINS4_25SM100_MMA_F8F6F4_2x1SM_SSEJSJ_SJ_fSF_SG_NS4_17integral_constantINS4_4UMMA5MajorELSR_0EEESS_NSP_INSQ_7ScaleInELST_0EEESU_EEEEEENS4_6LayoutINS5_IJSC_SC_SC_EEENS5_IJNSA_ILi0EEESZ_SZ_EEEEENS5_IJNS4_10UnderscoreES12_S12_EEEEENS4_28SM100_TMA_2SM_LOAD_MULTICASTENS4_14ComposedLayoutINS4_7SwizzleILi1ELi4ELi3EEENS4_18smem_ptr_flag_bitsILi8EEENSX_INS5_IJNSA_ILi8EEESH_EEENS5_IJSH_SC_EEEEEEEvNS4_8identityENS4_18SM100_TMA_2SM_LOADES1F_vS1G_EENS_8epilogue10collective18CollectiveEpilogueINS1J_23Sm100TmaWarpSpecializedILi4ELi2ELi32ELb0ELb0EEEJNS5_IJNSA_ILi64EEESG_SH_EEENS5_IJNSX_IS1O_SC_EENSX_INS5_IJSH_SB_EEENS5_IJSC_SF_EEEEEEEESJ_SK_SJ_SK_NS1J_6fusion15FusionCallbacksIS1N_NS1V_17LinearCombinationISJ_fSJ_fLNS_15FloatRoundStyleE2EEES1P_S1U_JEEENS4_5SM1004TMEM4LOAD26SM100_TMEM_LOAD_32dp32b32xENS4_13SM90_TMA_LOADES1F_NS4_39AutoVectorizingCopyWithAssumedAlignmentILi128EEENS4_14SM90_TMA_STOREES1F_S27_S27_EEEvvEEEEvNT_6ParamsE) ;  /* 0xffffff5402407950 */ /* 0x000fea0003c3ffff */
.L_x_190:
[----:B------:R-:W-:-:S00]  /*ab00*/  BRA `(.L_x_190) ;  /* 0xfffffffc00fc7947 */ /* 0x000fc0000383ffff */
[----:B------:R-:W-:-:S00]  /*ab10*/  NOP ;  /* 0x0000000000007918 */ /* 0x000fc00000000000 */
        /* <DEDUP_REMOVED lines=14> */
.L_x_191:


//--------------------- .nv.global.init           --------------------------
	.section	.nv.global.init,"aw",@progbits
.nv.global.init:
	.type		$str$27,@object
	.size		$str$27,($str$28 - $str$27)
$str$27:
        /*0000*/ 	.byte	0x28, 0x61, 0x64, 0x64, 0x72, 0x65, 0x73, 0x73, 0x20, 0x26, 0x20, 0x6d, 0x61, 0x73, 0x6b, 0x29
        /*0010*/ 	.byte	0x20, 0x3d, 0x3d, 0x20, 0x30, 0x00
	.type		$str$28,@object
	.size		$str$28,($str$26 - $str$28)
$str$28:
        /*0016*/ 	.byte	0x2f, 0x74, 0x6d, 0x70, 0x2f, 0x63, 0x75, 0x74, 0x6c, 0x61, 0x73, 0x73, 0x5f, 0x73, 0x77, 0x65
        /*0026*/ 	.byte	0x65, 0x70, 0x5f, 0x73, 0x72, 0x63, 0x2f, 0x69, 0x6e, 0x63, 0x6c, 0x75, 0x64, 0x65, 0x2f, 0x63
        /*0036*/ 	.byte	0x75, 0x74, 0x65, 0x2f, 0x70, 0x6f, 0x69, 0x6e, 0x74, 0x65, 0x72, 0x5f, 0x66, 0x6c, 0x61, 0x67
        /*0046*/ 	.byte	0x67, 0x65, 0x64, 0x2e, 0x68, 0x70, 0x70, 0x00
	.type		$str$26,@object
	.size		$str$26,($str$25 - $str$26)
$str$26:
        /*004e*/ 	.byte	0x2f, 0x74, 0x6d, 0x70, 0x2f, 0x63, 0x75, 0x74, 0x6c, 0x61, 0x73, 0x73, 0x5f, 0x73, 0x77, 0x65
        /*005e*/ 	.byte	0x65, 0x70, 0x5f, 0x73, 0x72, 0x63, 0x2f, 0x69, 0x6e, 0x63, 0x6c, 0x75, 0x64, 0x65, 0x2f, 0x63
        /*006e*/ 	.byte	0x75, 0x74, 0x65, 0x2f, 0x61, 0x74, 0x6f, 0x6d, 0x2f, 0x63, 0x6f, 0x70, 0x79, 0x5f, 0x74, 0x72
        /*007e*/ 	.byte	0x61, 0x69, 0x74, 0x73, 0x5f, 0x73, 0x6d, 0x31, 0x30, 0x30, 0x2e, 0x68, 0x70, 0x70, 0x00
	.type		$str$25,@object
	.size		$str$25,(__unnamed_1 - $str$25)
$str$25:
        /*008d*/ 	.byte	0x28, 0x28, 0x75, 0x69, 0x6e, 0x74, 0x33, 0x32, 0x5f, 0x74, 0x28, 0x74, 0x68, 0x72, 0x65, 0x61
        /*009d*/ 	.byte	0x64, 0x49, 0x64, 0x78, 0x2e, 0x78, 0x29, 0x20, 0x2f, 0x20, 0x33, 0x32, 0x29, 0x20, 0x25, 0x20
        /*00ad*/ 	.byte	0x34, 0x29, 0x20, 0x3d, 0x3d, 0x20, 0x28, 0x28, 0x28, 0x74, 0x6d, 0x65, 0x6d, 0x5f, 0x61, 0x64
        /*00bd*/ 	.byte	0x64, 0x72, 0x20, 0x3e, 0x3e, 0x20, 0x31, 0x36, 0x29, 0x20, 0x2f, 0x20, 0x33, 0x32, 0x29, 0x20
        /*00cd*/ 	.byte	0x25, 0x20, 0x34, 0x29, 0x00
	.type		__unnamed_1,@object
	.size		__unnamed_1,(__unnamed_2 - __unnamed_1)
__unnamed_1:
        /*00d2*/ 	.byte	0x61, 0x75, 0x74, 0x6f, 0x20, 0x63, 0x75, 0x74, 0x65, 0x3a, 0x3a, 0x61, 0x73, 0x5f, 0x70, 0x6f
        /* <DEDUP_REMOVED lines=24> */
        /*0262*/ 	.byte	0x3a, 0x3a, 0x43, 0x3c, 0x34, 0x30, 0x39, 0x36, 0x3e, 0x3e, 0x3e, 0x3e, 0x5d, 0x00
	.type		__unnamed_2,@object
	.size		__unnamed_2,(__unnamed_3 - __unnamed_2)
__unnamed_2:
        /* <DEDUP_REMOVED lines=26> */
	.type		__unnamed_3,@object
	.size		__unnamed_3,(.L_3 - __unnamed_3)
__unnamed_3:
        /* <DEDUP_REMOVED lines=40> */
        /*068e*/ 	.byte	0x74, 0x65, 0x3a, 0x3a, 0x43, 0x3c, 0x30, 0x3e, 0x3e, 0x3e, 0x3e, 0x5d, 0x00
.L_3:


//--------------------- .nv.shared._ZN7cutlass13device_kernelINS_4gemm6kernel13GemmUniversalIN4cute5tupleIJiiiiEEENS1_10collective13CollectiveMmaINS1_35MainloopSm100TmaUmmaWarpSpecializedILi4ELi2ELi4ENS5_IJNS4_1CILi2EEESB_NSA_ILi1EEEEEEEENS5_IJNSA_ILi128EEENSA_ILi256EEENSA_ILi32EEEEEENS_12float_e5m2_tENS5_IJlSC_lEEESJ_SK_NS4_8TiledMMAINS4_8MMA_AtomIJNS4_10MMA_TraitsINS4_25SM100_MMA_F8F6F4_2x1SM_SSEJSJ_SJ_fSF_SG_NS4_17integral_constantINS4_4UMMA5MajorELSR_0EEESS_NSP_INSQ_7ScaleInELST_0EEESU_EEEEEENS4_6LayoutINS5_IJSC_SC_SC_EEENS5_IJNSA_ILi0EEESZ_SZ_EEEEENS5_IJNS4_10UnderscoreES12_S12_EEEEENS4_28SM100_TMA_2SM_LOAD_MULTICASTENS4_14ComposedLayoutINS4_7SwizzleILi1ELi4ELi3EEENS4_18smem_ptr_flag_bitsILi8EEENSX_INS5_IJNSA_ILi8EEESH_EEENS5_IJSH_SC_EEEEEEEvNS4_8identityENS4_18SM100_TMA_2SM_LOADES1F_vS1G_EENS_8epilogue10collective18CollectiveEpilogueINS1J_23Sm100TmaWarpSpecializedILi4ELi2ELi32ELb0ELb0EEEJNS5_IJNSA_ILi64EEESG_SH_EEENS5_IJNSX_IS1O_SC_EENSX_INS5_IJSH_SB_EEENS5_IJSC_SF_EEEEEEEESJ_SK_SJ_SK_NS1J_6fusion15FusionCallbacksIS1N_NS1V_17LinearCombinationISJ_fSJ_fLNS_15FloatRoundStyleE2EEES1P_S1U_JEEENS4_5SM1004TMEM4LOAD26SM100_TMEM_LOAD_32dp32b32xENS4_13SM90_TMA_LOADES1F_NS4_39AutoVectorizingCopyWithAssumedAlignmentILi128EEENS4_14SM90_TMA_STOREES1F_S27_S27_EEEvvEEEEvNT_6ParamsE --------------------------
	.section	.nv.shared._ZN7cutlass13device_kernelINS_4gemm6kernel13GemmUniversalIN4cute5tupleIJiiiiEEENS1_10collective13CollectiveMmaINS1_35MainloopSm100TmaUmmaWarpSpecializedILi4ELi2ELi4ENS5_IJNS4_1CILi2EEESB_NSA_ILi1EEEEEEEENS5_IJNSA_ILi128EEENSA_ILi256EEENSA_ILi32EEEEEENS_12float_e5m2_tENS5_IJlSC_lEEESJ_SK_NS4_8TiledMMAINS4_8MMA_AtomIJNS4_10MMA_TraitsINS4_25SM100_MMA_F8F6F4_2x1SM_SSEJSJ_SJ_fSF_SG_NS4_17integral_constantINS4_4UMMA5MajorELSR_0EEESS_NSP_INSQ_7ScaleInELST_0EEESU_EEEEEENS4_6LayoutINS5_IJSC_SC_SC_EEENS5_IJNSA_ILi0EEESZ_SZ_EEEEENS5_IJNS4_10UnderscoreES12_S12_EEEEENS4_28SM100_TMA_2SM_LOAD_MULTICASTENS4_14ComposedLayoutINS4_7SwizzleILi1ELi4ELi3EEENS4_18smem_ptr_flag_bitsILi8EEENSX_INS5_IJNSA_ILi8EEESH_EEENS5_IJSH_SC_EEEEEEEvNS4_8identityENS4_18SM100_TMA_2SM_LOADES1F_vS1G_EENS_8epilogue10collective18CollectiveEpilogueINS1J_23Sm100TmaWarpSpecializedILi4ELi2ELi32ELb0ELb0EEEJNS5_IJNSA_ILi64EEESG_SH_EEENS5_IJNSX_IS1O_SC_EENSX_INS5_IJSH_SB_EEENS5_IJSC_SF_EEEEEEEESJ_SK_SJ_SK_NS1J_6fusion15FusionCallbacksIS1N_NS1V_17LinearCombinationISJ_fSJ_fLNS_15FloatRoundStyleE2EEES1P_S1U_JEEENS4_5SM1004TMEM4LOAD26SM100_TMEM_LOAD_32dp32b32xENS4_13SM90_TMA_LOADES1F_NS4_39AutoVectorizingCopyWithAssumedAlignmentILi128EEENS4_14SM90_TMA_STOREES1F_S27_S27_EEEvvEEEEvNT_6ParamsE,"aw",@nobits
	.sectionflags	@""
	.align	16
	.zero		1024


//--------------------- .nv.shared.reserved.0     --------------------------
	.section	.nv.shared.reserved.0,"aw",@nobits
	.weak		__nv_reservedSMEM_offset_0_alias
	.size		__nv_reservedSMEM_offset_0_alias, 0, 64
	.other		__nv_reservedSMEM_offset_0_alias,@"STO_CUDA_RESERVED_SHARED STV_DEFAULT"
__nv_reservedSMEM_offset_0_alias:
	.zero		0
.nv.shared.reserved.0:
	.zero		64
	.weak		__nv_reservedSMEM_tcgen05_partition
	.type		__nv_reservedSMEM_tcgen05_partition,@object
	.size		__nv_reservedSMEM_tcgen05_partition,(.L_0 - __nv_reservedSMEM_tcgen05_partition)
__nv_reservedSMEM_tcgen05_partition:
	.zero		32
.L_0:


//--------------------- .nv.global                --------------------------
	.section	.nv.global,"aw",@nobits
.nv.global:
	.type		_ZN39_INTERNAL_b01a9c81_4_k_cu_16ec057f_95054cute1_E,@object
	.size		_ZN39_INTERNAL_b01a9c81_4_k_cu_16ec057f_95054cute1_E,(_ZN39_INTERNAL_b01a9c81_4_k_cu_16ec057f_95054cuda3std3__45__cpo6cbeginE - _ZN39_INTERNAL_b01a9c81_4_k_cu_16ec057f_95054cute1_E)
_ZN39_INTERNAL_b01a9c81_4_k_cu_16ec057f_95054cute1_E:
	.zero		1
	.type		_ZN39_INTERNAL_b01a9c81_4_k_cu_16ec057f_95054cuda3std3__45__cpo6cbeginE,@object
	.size		_ZN39_INTERNAL_b01a9c81_4_k_cu_16ec057f_95054cuda3std3__45__cpo6cbeginE,(_ZN39_INTERNAL_b01a9c81_4_k_cu_16ec057f_95054cuda3std3__48in_placeE - _ZN39_INTERNAL_b01a9c81_4_k_cu_16ec057f_95054cuda3std3__45__cpo6cbeginE)
_ZN39_INTERNAL_b01a9c81_4_k_cu_16ec057f_95054cuda3std3__45__cpo6cbeginE:
	.zero		1
	.type		_ZN39_INTERNAL_b01a9c81_4_k_cu_16ec057f_95054cuda3std3__48in_placeE,@object
	.size		_ZN39_INTERNAL_b01a9c81_4_k_cu_16ec057f_95054cuda3std3__48in_placeE,(_ZN39_INTERNAL_b01a9c81_4_k_cu_16ec057f_95054cuda3std6ranges3__45__cpo9iter_moveE - _ZN39_INTERNAL_b01a9c81_4_k_cu_16ec057f_95054cuda3std3__48in_placeE)
_ZN39_INTERNAL_b01a9c81_4_k_cu_16ec057f_95054cuda3std3__48in_placeE:
	.zero		1
	.type		_ZN39_INTERNAL_b01a9c81_4_k_cu_16ec057f_95054cuda3std6ranges3__45__cpo9iter_moveE,@object
	.size		_ZN39_INTERNAL_b01a9c81_4_k_cu_16ec057f_95054cuda3std6ranges3__45__cpo9iter_moveE,(_ZN39_INTERNAL_b01a9c81_4_k_cu_16ec057f_95054cuda3std3__45__cpo5beginE - _ZN39_INTERNAL_b01a9c81_4_k_cu_16ec057f_95054cuda3std6ranges3__45__cpo9iter_moveE)
_ZN39_INTERNAL_b01a9c81_4_k_cu_16ec057f_95054cuda3std6ranges3__45__cpo9iter_moveE:
	.zero		1
	.type		_ZN39_INTERNAL_b01a9c81_4_k_cu_16ec057f_95054cuda3std3__45__cpo5beginE,@object
	.size		_ZN39_INTERNAL_b01a9c81_4_k_cu_16ec057f_95054cuda3std3__45__cpo5beginE,(_ZN39_INTERNAL_b01a9c81_4_k_cu_16ec057f_95054cuda3std3__441_GLOBAL__N__b01a9c81_4_k_cu_16ec057f_95056ignoreE - _ZN39_INTERNAL_b01a9c81_4_k_cu_16ec057f_95054cuda3std3__45__cpo5beginE)
_ZN39_INTERNAL_b01a9c81_4_k_cu_16ec057f_95054cuda3std3__45__cpo5beginE:
	.zero		1
	.type		_ZN39_INTERNAL_b01a9c81_4_k_cu_16ec057f_95054cuda3std3__441_GLOBAL__N__b01a9c81_4_k_cu_16ec057f_95056ignoreE,@object
	.size		_ZN39_INTERNAL_b01a9c81_4_k_cu_16ec057f_95054cuda3std3__441_GLOBAL__N__b01a9c81_4_k_cu_16ec057f_95056ignoreE,(_ZN39_INTERNAL_b01a9c81_4_k_cu_16ec057f_95054cute7productE - _ZN39_INTERNAL_b01a9c81_4_k_cu_16ec057f_95054cuda3std3__441_GLOBAL__N__b01a9c81_4_k_cu_16ec057f_95056ignoreE)
_ZN39_INTERNAL_b01a9c81_4_k_cu_16ec057f_95054cuda3std3__441_GLOBAL__N__b01a9c81_4_k_cu_16ec057f_95056ignoreE:
	.zero		1
	.type		_ZN39_INTERNAL_b01a9c81_4_k_cu_16ec057f_95054cute7productE,@object
	.size		_ZN39_INTERNAL_b01a9c81_4_k_cu_16ec057f_95054cute7productE,(_ZN39_INTERNAL_b01a9c81_4_k_cu_16ec057f_95054cuda3std3__45__cpo3endE - _ZN39_INTERNAL_b01a9c81_4_k_cu_16ec057f_95054cute7productE)
_ZN39_INTERNAL_b01a9c81_4_k_cu_16ec057f_95054cute7productE:
	.zero		1
	.type		_ZN39_INTERNAL_b01a9c81_4_k_cu_16ec057f_95054cuda3std3__45__cpo3endE,@object
	.size		_ZN39_INTERNAL_b01a9c81_4_k_cu_16ec057f_95054cuda3std3__45__cpo3endE,(_ZN39_INTERNAL_b01a9c81_4_k_cu_16ec057f_95054cuda3std3__419piecewise_constructE - _ZN39_INTERNAL_b01a9c81_4_k_cu_16ec057f_95054cuda3std3__45__cpo3endE)
_ZN39_INTERNAL_b01a9c81_4_k_cu_16ec057f_95054cuda3std3__45__cpo3endE:
	.zero		1
	.type		_ZN39_INTERNAL_b01a9c81_4_k_cu_16ec057f_95054cuda3std3__419piecewise_constructE,@object
	.size		_ZN39_INTERNAL_b01a9c81_4_k_cu_16ec057f_95054cuda3std3__419piecewise_constructE,(_ZN39_INTERNAL_b01a9c81_4_k_cu_16ec057f_95054cuda3std3__45__cpo4cendE - _ZN39_INTERNAL_b01a9c81_4_k_cu_16ec057f_95054cuda3std3__419piecewise_constructE)
_ZN39_INTERNAL_b01a9c81_4_k_cu_16ec057f_95054cuda3std3__419piecewise_constructE:
	.zero		1
	.type		_ZN39_INTERNAL_b01a9c81_4_k_cu_16ec057f_95054cuda3std3__45__cpo4cendE,@object
	.size		_ZN39_INTERNAL_b01a9c81_4_k_cu_16ec057f_95054cuda3std3__45__cpo4cendE,(_ZN39_INTERNAL_b01a9c81_4_k_cu_16ec057f_95054cuda3std6ranges3__45__cpo4swapE - _ZN39_INTERNAL_b01a9c81_4_k_cu_16ec057f_95054cuda3std3__45__cpo4cendE)
_ZN39_INTERNAL_b01a9c81_4_k_cu_16ec057f_95054cuda3std3__45__cpo4cendE:
	.zero		1
	.type		_ZN39_INTERNAL_b01a9c81_4_k_cu_16ec057f_95054cuda3std6ranges3__45__cpo4swapE,@object
	.size		_ZN39_INTERNAL_b01a9c81_4_k_cu_16ec057f_95054cuda3std6ranges3__45__cpo4swapE,(.L_11 - _ZN39_INTERNAL_b01a9c81_4_k_cu_16ec057f_95054cuda3std6ranges3__45__cpo4swapE)
_ZN39_INTERNAL_b01a9c81_4_k_cu_16ec057f_95054cuda3std6ranges3__45__cpo4swapE:
	.zero		1
.L_11:


//--------------------- .nv.constant0._ZN7cutlass13device_kernelINS_4gemm6kernel13GemmUniversalIN4cute5tupleIJiiiiEEENS1_10collective13CollectiveMmaINS1_35MainloopSm100TmaUmmaWarpSpecializedILi4ELi2ELi4ENS5_IJNS4_1CILi2EEESB_NSA_ILi1EEEEEEEENS5_IJNSA_ILi128EEENSA_ILi256EEENSA_ILi32EEEEEENS_12float_e5m2_tENS5_IJlSC_lEEESJ_SK_NS4_8TiledMMAINS4_8MMA_AtomIJNS4_10MMA_TraitsINS4_25SM100_MMA_F8F6F4_2x1SM_SSEJSJ_SJ_fSF_SG_NS4_17integral_constantINS4_4UMMA5MajorELSR_0EEESS_NSP_INSQ_7ScaleInELST_0EEESU_EEEEEENS4_6LayoutINS5_IJSC_SC_SC_EEENS5_IJNSA_ILi0EEESZ_SZ_EEEEENS5_IJNS4_10UnderscoreES12_S12_EEEEENS4_28SM100_TMA_2SM_LOAD_MULTICASTENS4_14ComposedLayoutINS4_7SwizzleILi1ELi4ELi3EEENS4_18smem_ptr_flag_bitsILi8EEENSX_INS5_IJNSA_ILi8EEESH_EEENS5_IJSH_SC_EEEEEEEvNS4_8identityENS4_18SM100_TMA_2SM_LOADES1F_vS1G_EENS_8epilogue10collective18CollectiveEpilogueINS1J_23Sm100TmaWarpSpecializedILi4ELi2ELi32ELb0ELb0EEEJNS5_IJNSA_ILi64EEESG_SH_EEENS5_IJNSX_IS1O_SC_EENSX_INS5_IJSH_SB_EEENS5_IJSC_SF_EEEEEEEESJ_SK_SJ_SK_NS1J_6fusion15FusionCallbacksIS1N_NS1V_17LinearCombinationISJ_fSJ_fLNS_15FloatRoundStyleE2EEES1P_S1U_JEEENS4_5SM1004TMEM4LOAD26SM100_TMEM_LOAD_32dp32b32xENS4_13SM90_TMA_LOADES1F_NS4_39AutoVectorizingCopyWithAssumedAlignmentILi128EEENS4_14SM90_TMA_STOREES1F_S27_S27_EEEvvEEEEvNT_6ParamsE --------------------------
	.section	.nv.constant0._ZN7cutlass13device_kernelINS_4gemm6kernel13GemmUniversalIN4cute5tupleIJiiiiEEENS1_10collective13CollectiveMmaINS1_35MainloopSm100TmaUmmaWarpSpecializedILi4ELi2ELi4ENS5_IJNS4_1CILi2EEESB_NSA_ILi1EEEEEEEENS5_IJNSA_ILi128EEENSA_ILi256EEENSA_ILi32EEEEEENS_12float_e5m2_tENS5_IJlSC_lEEESJ_SK_NS4_8TiledMMAINS4_8MMA_AtomIJNS4_10MMA_TraitsINS4_25SM100_MMA_F8F6F4_2x1SM_SSEJSJ_SJ_fSF_SG_NS4_17integral_constantINS4_4UMMA5MajorELSR_0EEESS_NSP_INSQ_7ScaleInELST_0EEESU_EEEEEENS4_6LayoutINS5_IJSC_SC_SC_EEENS5_IJNSA_ILi0EEESZ_SZ_EEEEENS5_IJNS4_10UnderscoreES12_S12_EEEEENS4_28SM100_TMA_2SM_LOAD_MULTICASTENS4_14ComposedLayoutINS4_7SwizzleILi1ELi4ELi3EEENS4_18smem_ptr_flag_bitsILi8EEENSX_INS5_IJNSA_ILi8EEESH_EEENS5_IJSH_SC_EEEEEEEvNS4_8identityENS4_18SM100_TMA_2SM_LOADES1F_vS1G_EENS_8epilogue10collective18CollectiveEpilogueINS1J_23Sm100TmaWarpSpecializedILi4ELi2ELi32ELb0ELb0EEEJNS5_IJNSA_ILi64EEESG_SH_EEENS5_IJNSX_IS1O_SC_EENSX_INS5_IJSH_SB_EEENS5_IJSC_SF_EEEEEEEESJ_SK_SJ_SK_NS1J_6fusion15FusionCallbacksIS1N_NS1V_17LinearCombinationISJ_fSJ_fLNS_15FloatRoundStyleE2EEES1P_S1U_JEEENS4_5SM1004TMEM4LOAD26SM100_TMEM_LOAD_32dp32b32xENS4_13SM90_TMA_LOADES1F_NS4_39AutoVectorizingCopyWithAssumedAlignmentILi128EEENS4_14SM90_TMA_STOREES1F_S27_S27_EEEvvEEEEvNT_6ParamsE,"a",@progbits
	.sectionflags	@""
	.align	4
.nv.constant0._ZN7cutlass13device_kernelINS_4gemm6kernel13GemmUniversalIN4cute5tupleIJiiiiEEENS1_10collective13CollectiveMmaINS1_35MainloopSm100TmaUmmaWarpSpecializedILi4ELi2ELi4ENS5_IJNS4_1CILi2EEESB_NSA_ILi1EEEEEEEENS5_IJNSA_ILi128EEENSA_ILi256EEENSA_ILi32EEEEEENS_12float_e5m2_tENS5_IJlSC_lEEESJ_SK_NS4_8TiledMMAINS4_8MMA_AtomIJNS4_10MMA_TraitsINS4_25SM100_MMA_F8F6F4_2x1SM_SSEJSJ_SJ_fSF_SG_NS4_17integral_constantINS4_4UMMA5MajorELSR_0EEESS_NSP_INSQ_7ScaleInELST_0EEESU_EEEEEENS4_6LayoutINS5_IJSC_SC_SC_EEENS5_IJNSA_ILi0EEESZ_SZ_EEEEENS5_IJNS4_10UnderscoreES12_S12_EEEEENS4_28SM100_TMA_2SM_LOAD_MULTICASTENS4_14ComposedLayoutINS4_7SwizzleILi1ELi4ELi3EEENS4_18smem_ptr_flag_bitsILi8EEENSX_INS5_IJNSA_ILi8EEESH_EEENS5_IJSH_SC_EEEEEEEvNS4_8identityENS4_18SM100_TMA_2SM_LOADES1F_vS1G_EENS_8epilogue10collective18CollectiveEpilogueINS1J_23Sm100TmaWarpSpecializedILi4ELi2ELi32ELb0ELb0EEEJNS5_IJNSA_ILi64EEESG_SH_EEENS5_IJNSX_IS1O_SC_EENSX_INS5_IJSH_SB_EEENS5_IJSC_SF_EEEEEEEESJ_SK_SJ_SK_NS1J_6fusion15FusionCallbacksIS1N_NS1V_17LinearCombinationISJ_fSJ_fLNS_15FloatRoundStyleE2EEES1P_S1U_JEEENS4_5SM1004TMEM4LOAD26SM100_TMEM_LOAD_32dp32b32xENS4_13SM90_TMA_LOADES1F_NS4_39AutoVectorizingCopyWithAssumedAlignmentILi128EEENS4_14SM90_TMA_STOREES1F_S27_S27_EEEvvEEEEvNT_6ParamsE:
	.zero		2944


//--------------------- SYMBOLS --------------------------

	.type		.nv.reservedSmem.offset0,@object
	.size		.nv.reservedSmem.offset0,0x4
	.type		.nv.reservedSmem.cap,@object
	.size		.nv.reservedSmem.cap,0x4
	.type		__assertfail,@function
